//
// Generated by NVIDIA NVVM Compiler
//
// Compiler Build ID: CL-36424714
// Cuda compilation tools, release 13.0, V13.0.88
// Based on NVVM 20.0.0
//

.version 9.0
.target sm_100
.address_size 64

	// .globl	_Z14rmsnorm_kernelP6__halfS0_S0_i
.shared .align 4 .b8 _ZZ14blockReduceSumfE6shared[128];
// _ZZ14rmsnorm_kernelP6__halfS0_S0_iE9shared_ss has been demoted
// _ZZ14rmsnorm_kernelPfS_S_iE9shared_ss has been demoted

.visible .entry _Z14rmsnorm_kernelP6__halfS0_S0_i(
	.param .u64 .ptr .align 1 _Z14rmsnorm_kernelP6__halfS0_S0_i_param_0,
	.param .u64 .ptr .align 1 _Z14rmsnorm_kernelP6__halfS0_S0_i_param_1,
	.param .u64 .ptr .align 1 _Z14rmsnorm_kernelP6__halfS0_S0_i_param_2,
	.param .u32 _Z14rmsnorm_kernelP6__halfS0_S0_i_param_3
)
{
	.reg .pred 	%p<27>;
	.reg .b16 	%rs<21>;
	.reg .b32 	%r<80>;
	.reg .b32 	%f<74>;
	.reg .b64 	%rd<45>;
	// demoted variable
	.shared .align 4 .f32 _ZZ14rmsnorm_kernelP6__halfS0_S0_iE9shared_ss;
	ld.param.u64 	%rd12, [_Z14rmsnorm_kernelP6__halfS0_S0_i_param_0];
	ld.param.u64 	%rd13, [_Z14rmsnorm_kernelP6__halfS0_S0_i_param_1];
	ld.param.u64 	%rd14, [_Z14rmsnorm_kernelP6__halfS0_S0_i_param_2];
	ld.param.u32 	%r21, [_Z14rmsnorm_kernelP6__halfS0_S0_i_param_3];
	cvta.to.global.u64 	%rd1, %rd12;
	cvta.to.global.u64 	%rd2, %rd13;
	cvta.to.global.u64 	%rd3, %rd14;
	mov.u32 	%r79, %tid.x;
	mov.u32 	%r2, %ntid.x;
	setp.ge.s32 	%p1, %r79, %r21;
	mov.f32 	%f72, 0f00000000;
	@%p1 bra 	$L__BB0_6;
	add.s32 	%r22, %r79, %r2;
	max.u32 	%r23, %r21, %r22;
	setp.lt.u32 	%p2, %r22, %r21;
	selp.u32 	%r24, 1, 0, %p2;
	add.s32 	%r25, %r22, %r24;
	sub.s32 	%r26, %r23, %r25;
	div.u32 	%r27, %r26, %r2;
	add.s32 	%r3, %r27, %r24;
	and.b32  	%r28, %r3, 3;
	setp.eq.s32 	%p3, %r28, 3;
	mov.f32 	%f72, 0f00000000;
	mov.u32 	%r75, %r79;
	@%p3 bra 	$L__BB0_4;
	mul.wide.u32 	%rd15, %r79, 2;
	add.s64 	%rd43, %rd2, %rd15;
	mul.wide.u32 	%rd5, %r2, 2;
	add.s32 	%r29, %r3, 1;
	and.b32  	%r30, %r29, 3;
	neg.s32 	%r73, %r30;
	mov.f32 	%f72, 0f00000000;
	mov.u32 	%r75, %r79;
$L__BB0_3:
	.pragma "nounroll";
	ld.global.u16 	%rs1, [%rd43];
	// begin inline asm
	{  cvt.f32.f16 %f17, %rs1;}

	// end inline asm
	fma.rn.f32 	%f72, %f17, %f17, %f72;
	add.s32 	%r75, %r75, %r2;
	add.s64 	%rd43, %rd43, %rd5;
	add.s32 	%r73, %r73, 1;
	setp.ne.s32 	%p4, %r73, 0;
	@%p4 bra 	$L__BB0_3;
$L__BB0_4:
	setp.lt.u32 	%p5, %r3, 3;
	@%p5 bra 	$L__BB0_6;
$L__BB0_5:
	mul.wide.u32 	%rd16, %r75, 2;
	add.s64 	%rd17, %rd2, %rd16;
	ld.global.u16 	%rs2, [%rd17];
	// begin inline asm
	{  cvt.f32.f16 %f18, %rs2;}

	// end inline asm
	fma.rn.f32 	%f22, %f18, %f18, %f72;
	add.s32 	%r31, %r75, %r2;
	mul.wide.u32 	%rd18, %r31, 2;
	add.s64 	%rd19, %rd2, %rd18;
	ld.global.u16 	%rs3, [%rd19];
	// begin inline asm
	{  cvt.f32.f16 %f19, %rs3;}

	// end inline asm
	fma.rn.f32 	%f23, %f19, %f19, %f22;
	add.s32 	%r32, %r31, %r2;
	mul.wide.u32 	%rd20, %r32, 2;
	add.s64 	%rd21, %rd2, %rd20;
	ld.global.u16 	%rs4, [%rd21];
	// begin inline asm
	{  cvt.f32.f16 %f20, %rs4;}

	// end inline asm
	fma.rn.f32 	%f24, %f20, %f20, %f23;
	add.s32 	%r33, %r32, %r2;
	mul.wide.u32 	%rd22, %r33, 2;
	add.s64 	%rd23, %rd2, %rd22;
	ld.global.u16 	%rs5, [%rd23];
	// begin inline asm
	{  cvt.f32.f16 %f21, %rs5;}

	// end inline asm
	fma.rn.f32 	%f72, %f21, %f21, %f24;
	add.s32 	%r75, %r33, %r2;
	setp.lt.s32 	%p6, %r75, %r21;
	@%p6 bra 	$L__BB0_5;
$L__BB0_6:
	and.b32  	%r12, %r79, 31;
	mov.b32 	%r34, %f72;
	shfl.sync.bfly.b32	%r35|%p7, %r34, 16, 31, -1;
	mov.b32 	%f25, %r35;
	add.f32 	%f26, %f72, %f25;
	mov.b32 	%r36, %f26;
	shfl.sync.bfly.b32	%r37|%p8, %r36, 8, 31, -1;
	mov.b32 	%f27, %r37;
	add.f32 	%f28, %f26, %f27;
	mov.b32 	%r38, %f28;
	shfl.sync.bfly.b32	%r39|%p9, %r38, 4, 31, -1;
	mov.b32 	%f29, %r39;
	add.f32 	%f30, %f28, %f29;
	mov.b32 	%r40, %f30;
	shfl.sync.bfly.b32	%r41|%p10, %r40, 2, 31, -1;
	mov.b32 	%f31, %r41;
	add.f32 	%f32, %f30, %f31;
	mov.b32 	%r42, %f32;
	shfl.sync.bfly.b32	%r43|%p11, %r42, 1, 31, -1;
	mov.b32 	%f33, %r43;
	add.f32 	%f8, %f32, %f33;
	setp.ne.s32 	%p12, %r12, 0;
	@%p12 bra 	$L__BB0_8;
	shr.u32 	%r44, %r79, 3;
	mov.u32 	%r45, _ZZ14blockReduceSumfE6shared;
	add.s32 	%r46, %r45, %r44;
	st.shared.f32 	[%r46], %f8;
$L__BB0_8:
	bar.sync 	0;
	shr.u32 	%r47, %r2, 5;
	setp.ge.u32 	%p13, %r79, %r47;
	mov.f32 	%f73, 0f00000000;
	@%p13 bra 	$L__BB0_10;
	shl.b32 	%r48, %r12, 2;
	mov.u32 	%r49, _ZZ14blockReduceSumfE6shared;
	add.s32 	%r50, %r49, %r48;
	ld.shared.f32 	%f73, [%r50];
$L__BB0_10:
	setp.gt.u32 	%p14, %r79, 31;
	@%p14 bra 	$L__BB0_13;
	mov.b32 	%r51, %f73;
	shfl.sync.bfly.b32	%r52|%p15, %r51, 16, 31, -1;
	mov.b32 	%f35, %r52;
	add.f32 	%f36, %f73, %f35;
	mov.b32 	%r53, %f36;
	shfl.sync.bfly.b32	%r54|%p16, %r53, 8, 31, -1;
	mov.b32 	%f37, %r54;
	add.f32 	%f38, %f36, %f37;
	mov.b32 	%r55, %f38;
	shfl.sync.bfly.b32	%r56|%p17, %r55, 4, 31, -1;
	mov.b32 	%f39, %r56;
	add.f32 	%f40, %f38, %f39;
	mov.b32 	%r57, %f40;
	shfl.sync.bfly.b32	%r58|%p18, %r57, 2, 31, -1;
	mov.b32 	%f41, %r58;
	add.f32 	%f42, %f40, %f41;
	mov.b32 	%r59, %f42;
	shfl.sync.bfly.b32	%r60|%p19, %r59, 1, 31, -1;
	mov.b32 	%f43, %r60;
	add.f32 	%f11, %f42, %f43;
	setp.ne.s32 	%p20, %r79, 0;
	@%p20 bra 	$L__BB0_13;
	cvt.rn.f32.s32 	%f44, %r21;
	div.rn.f32 	%f45, %f11, %f44;
	add.f32 	%f46, %f45, 0f3727C5AC;
	rsqrt.approx.f32 	%f47, %f46;
	st.shared.f32 	[_ZZ14rmsnorm_kernelP6__halfS0_S0_iE9shared_ss], %f47;
$L__BB0_13:
	setp.ge.s32 	%p21, %r79, %r21;
	bar.sync 	0;
	ld.shared.f32 	%f12, [_ZZ14rmsnorm_kernelP6__halfS0_S0_iE9shared_ss];
	@%p21 bra 	$L__BB0_19;
	add.s32 	%r61, %r79, %r2;
	max.u32 	%r62, %r21, %r61;
	setp.lt.u32 	%p22, %r61, %r21;
	selp.u32 	%r63, 1, 0, %p22;
	add.s32 	%r64, %r61, %r63;
	sub.s32 	%r65, %r62, %r64;
	div.u32 	%r66, %r65, %r2;
	add.s32 	%r13, %r66, %r63;
	and.b32  	%r67, %r13, 3;
	setp.eq.s32 	%p23, %r67, 3;
	@%p23 bra 	$L__BB0_17;
	add.s32 	%r68, %r13, 1;
	and.b32  	%r69, %r68, 3;
	mul.wide.u32 	%rd44, %r79, 2;
	mul.wide.u32 	%rd9, %r2, 2;
	neg.s32 	%r77, %r69;
	mad.lo.s32 	%r79, %r2, %r69, %r79;
$L__BB0_16:
	.pragma "nounroll";
	add.s64 	%rd24, %rd3, %rd44;
	ld.global.u16 	%rs6, [%rd24];
	// begin inline asm
	{  cvt.f32.f16 %f48, %rs6;}

	// end inline asm
	add.s64 	%rd25, %rd2, %rd44;
	ld.global.u16 	%rs7, [%rd25];
	// begin inline asm
	{  cvt.f32.f16 %f49, %rs7;}

	// end inline asm
	mul.f32 	%f51, %f12, %f49;
	mul.f32 	%f50, %f48, %f51;
	// begin inline asm
	{  cvt.rn.f16.f32 %rs8, %f50;}

	// end inline asm
	add.s64 	%rd26, %rd1, %rd44;
	st.global.u16 	[%rd26], %rs8;
	add.s64 	%rd44, %rd44, %rd9;
	add.s32 	%r77, %r77, 1;
	setp.ne.s32 	%p24, %r77, 0;
	@%p24 bra 	$L__BB0_16;
$L__BB0_17:
	setp.lt.u32 	%p25, %r13, 3;
	@%p25 bra 	$L__BB0_19;
$L__BB0_18:
	mul.wide.u32 	%rd27, %r79, 2;
	add.s64 	%rd28, %rd3, %rd27;
	ld.global.u16 	%rs9, [%rd28];
	// begin inline asm
	{  cvt.f32.f16 %f52, %rs9;}

	// end inline asm
	add.s64 	%rd29, %rd2, %rd27;
	ld.global.u16 	%rs10, [%rd29];
	// begin inline asm
	{  cvt.f32.f16 %f53, %rs10;}

	// end inline asm
	mul.f32 	%f64, %f12, %f53;
	mul.f32 	%f54, %f52, %f64;
	// begin inline asm
	{  cvt.rn.f16.f32 %rs11, %f54;}

	// end inline asm
	add.s64 	%rd30, %rd1, %rd27;
	st.global.u16 	[%rd30], %rs11;
	add.s32 	%r70, %r79, %r2;
	mul.wide.u32 	%rd31, %r70, 2;
	add.s64 	%rd32, %rd3, %rd31;
	ld.global.u16 	%rs12, [%rd32];
	// begin inline asm
	{  cvt.f32.f16 %f55, %rs12;}

	// end inline asm
	add.s64 	%rd33, %rd2, %rd31;
	ld.global.u16 	%rs13, [%rd33];
	// begin inline asm
	{  cvt.f32.f16 %f56, %rs13;}

	// end inline asm
	mul.f32 	%f65, %f12, %f56;
	mul.f32 	%f57, %f55, %f65;
	// begin inline asm
	{  cvt.rn.f16.f32 %rs14, %f57;}

	// end inline asm
	add.s64 	%rd34, %rd1, %rd31;
	st.global.u16 	[%rd34], %rs14;
	add.s32 	%r71, %r70, %r2;
	mul.wide.u32 	%rd35, %r71, 2;
	add.s64 	%rd36, %rd3, %rd35;
	ld.global.u16 	%rs15, [%rd36];
	// begin inline asm
	{  cvt.f32.f16 %f58, %rs15;}

	// end inline asm
	add.s64 	%rd37, %rd2, %rd35;
	ld.global.u16 	%rs16, [%rd37];
	// begin inline asm
	{  cvt.f32.f16 %f59, %rs16;}

	// end inline asm
	mul.f32 	%f66, %f12, %f59;
	mul.f32 	%f60, %f58, %f66;
	// begin inline asm
	{  cvt.rn.f16.f32 %rs17, %f60;}

	// end inline asm
	add.s64 	%rd38, %rd1, %rd35;
	st.global.u16 	[%rd38], %rs17;
	add.s32 	%r72, %r71, %r2;
	mul.wide.u32 	%rd39, %r72, 2;
	add.s64 	%rd40, %rd3, %rd39;
	ld.global.u16 	%rs18, [%rd40];
	// begin inline asm
	{  cvt.f32.f16 %f61, %rs18;}

	// end inline asm
	add.s64 	%rd41, %rd2, %rd39;
	ld.global.u16 	%rs19, [%rd41];
	// begin inline asm
	{  cvt.f32.f16 %f62, %rs19;}

	// end inline asm
	mul.f32 	%f67, %f12, %f62;
	mul.f32 	%f63, %f61, %f67;
	// begin inline asm
	{  cvt.rn.f16.f32 %rs20, %f63;}

	// end inline asm
	add.s64 	%rd42, %rd1, %rd39;
	st.global.u16 	[%rd42], %rs20;
	add.s32 	%r79, %r72, %r2;
	setp.lt.s32 	%p26, %r79, %r21;
	@%p26 bra 	$L__BB0_18;
$L__BB0_19:
	ret;

}
	// .globl	_Z14rmsnorm_kernelPfS_S_i
.visible .entry _Z14rmsnorm_kernelPfS_S_i(
	.param .u64 .ptr .align 1 _Z14rmsnorm_kernelPfS_S_i_param_0,
	.param .u64 .ptr .align 1 _Z14rmsnorm_kernelPfS_S_i_param_1,
	.param .u64 .ptr .align 1 _Z14rmsnorm_kernelPfS_S_i_param_2,
	.param .u32 _Z14rmsnorm_kernelPfS_S_i_param_3
)
{
	.reg .pred 	%p<27>;
	.reg .b32 	%r<80>;
	.reg .b32 	%f<75>;
	.reg .b64 	%rd<45>;
	// demoted variable
	.shared .align 4 .f32 _ZZ14rmsnorm_kernelPfS_S_iE9shared_ss;
	ld.param.u64 	%rd12, [_Z14rmsnorm_kernelPfS_S_i_param_0];
	ld.param.u64 	%rd13, [_Z14rmsnorm_kernelPfS_S_i_param_1];
	ld.param.u64 	%rd14, [_Z14rmsnorm_kernelPfS_S_i_param_2];
	ld.param.u32 	%r21, [_Z14rmsnorm_kernelPfS_S_i_param_3];
	cvta.to.global.u64 	%rd1, %rd12;
	cvta.to.global.u64 	%rd2, %rd13;
	cvta.to.global.u64 	%rd3, %rd14;
	mov.u32 	%r79, %tid.x;
	mov.u32 	%r2, %ntid.x;
	setp.ge.s32 	%p1, %r79, %r21;
	mov.f32 	%f73, 0f00000000;
	@%p1 bra 	$L__BB1_6;
	add.s32 	%r22, %r79, %r2;
	max.u32 	%r23, %r21, %r22;
	setp.lt.u32 	%p2, %r22, %r21;
	selp.u32 	%r24, 1, 0, %p2;
	add.s32 	%r25, %r22, %r24;
	sub.s32 	%r26, %r23, %r25;
	div.u32 	%r27, %r26, %r2;
	add.s32 	%r3, %r27, %r24;
	and.b32  	%r28, %r3, 3;
	setp.eq.s32 	%p3, %r28, 3;
	mov.f32 	%f73, 0f00000000;
	mov.u32 	%r75, %r79;
	@%p3 bra 	$L__BB1_4;
	mul.wide.u32 	%rd15, %r79, 4;
	add.s64 	%rd43, %rd2, %rd15;
	mul.wide.u32 	%rd5, %r2, 4;
	add.s32 	%r29, %r3, 1;
	and.b32  	%r30, %r29, 3;
	neg.s32 	%r73, %r30;
	mov.f32 	%f73, 0f00000000;
	mov.u32 	%r75, %r79;
$L__BB1_3:
	.pragma "nounroll";
	ld.global.f32 	%f17, [%rd43];
	fma.rn.f32 	%f73, %f17, %f17, %f73;
	add.s32 	%r75, %r75, %r2;
	add.s64 	%rd43, %rd43, %rd5;
	add.s32 	%r73, %r73, 1;
	setp.ne.s32 	%p4, %r73, 0;
	@%p4 bra 	$L__BB1_3;
$L__BB1_4:
	setp.lt.u32 	%p5, %r3, 3;
	@%p5 bra 	$L__BB1_6;
$L__BB1_5:
	mul.wide.u32 	%rd16, %r75, 4;
	add.s64 	%rd17, %rd2, %rd16;
	ld.global.f32 	%f18, [%rd17];
	fma.rn.f32 	%f19, %f18, %f18, %f73;
	add.s32 	%r31, %r75, %r2;
	mul.wide.u32 	%rd18, %r31, 4;
	add.s64 	%rd19, %rd2, %rd18;
	ld.global.f32 	%f20, [%rd19];
	fma.rn.f32 	%f21, %f20, %f20, %f19;
	add.s32 	%r32, %r31, %r2;
	mul.wide.u32 	%rd20, %r32, 4;
	add.s64 	%rd21, %rd2, %rd20;
	ld.global.f32 	%f22, [%rd21];
	fma.rn.f32 	%f23, %f22, %f22, %f21;
	add.s32 	%r33, %r32, %r2;
	mul.wide.u32 	%rd22, %r33, 4;
	add.s64 	%rd23, %rd2, %rd22;
	ld.global.f32 	%f24, [%rd23];
	fma.rn.f32 	%f73, %f24, %f24, %f23;
	add.s32 	%r75, %r33, %r2;
	setp.lt.s32 	%p6, %r75, %r21;
	@%p6 bra 	$L__BB1_5;
$L__BB1_6:
	and.b32  	%r12, %r79, 31;
	mov.b32 	%r34, %f73;
	shfl.sync.bfly.b32	%r35|%p7, %r34, 16, 31, -1;
	mov.b32 	%f25, %r35;
	add.f32 	%f26, %f73, %f25;
	mov.b32 	%r36, %f26;
	shfl.sync.bfly.b32	%r37|%p8, %r36, 8, 31, -1;
	mov.b32 	%f27, %r37;
	add.f32 	%f28, %f26, %f27;
	mov.b32 	%r38, %f28;
	shfl.sync.bfly.b32	%r39|%p9, %r38, 4, 31, -1;
	mov.b32 	%f29, %r39;
	add.f32 	%f30, %f28, %f29;
	mov.b32 	%r40, %f30;
	shfl.sync.bfly.b32	%r41|%p10, %r40, 2, 31, -1;
	mov.b32 	%f31, %r41;
	add.f32 	%f32, %f30, %f31;
	mov.b32 	%r42, %f32;
	shfl.sync.bfly.b32	%r43|%p11, %r42, 1, 31, -1;
	mov.b32 	%f33, %r43;
	add.f32 	%f8, %f32, %f33;
	setp.ne.s32 	%p12, %r12, 0;
	@%p12 bra 	$L__BB1_8;
	shr.u32 	%r44, %r79, 3;
	mov.u32 	%r45, _ZZ14blockReduceSumfE6shared;
	add.s32 	%r46, %r45, %r44;
	st.shared.f32 	[%r46], %f8;
$L__BB1_8:
	bar.sync 	0;
	shr.u32 	%r47, %r2, 5;
	setp.ge.u32 	%p13, %r79, %r47;
	mov.f32 	%f74, 0f00000000;
	@%p13 bra 	$L__BB1_10;
	shl.b32 	%r48, %r12, 2;
	mov.u32 	%r49, _ZZ14blockReduceSumfE6shared;
	add.s32 	%r50, %r49, %r48;
	ld.shared.f32 	%f74, [%r50];
$L__BB1_10:
	setp.gt.u32 	%p14, %r79, 31;
	@%p14 bra 	$L__BB1_13;
	mov.b32 	%r51, %f74;
	shfl.sync.bfly.b32	%r52|%p15, %r51, 16, 31, -1;
	mov.b32 	%f35, %r52;
	add.f32 	%f36, %f74, %f35;
	mov.b32 	%r53, %f36;
	shfl.sync.bfly.b32	%r54|%p16, %r53, 8, 31, -1;
	mov.b32 	%f37, %r54;
	add.f32 	%f38, %f36, %f37;
	mov.b32 	%r55, %f38;
	shfl.sync.bfly.b32	%r56|%p17, %r55, 4, 31, -1;
	mov.b32 	%f39, %r56;
	add.f32 	%f40, %f38, %f39;
	mov.b32 	%r57, %f40;
	shfl.sync.bfly.b32	%r58|%p18, %r57, 2, 31, -1;
	mov.b32 	%f41, %r58;
	add.f32 	%f42, %f40, %f41;
	mov.b32 	%r59, %f42;
	shfl.sync.bfly.b32	%r60|%p19, %r59, 1, 31, -1;
	mov.b32 	%f43, %r60;
	add.f32 	%f11, %f42, %f43;
	setp.ne.s32 	%p20, %r79, 0;
	@%p20 bra 	$L__BB1_13;
	cvt.rn.f32.s32 	%f44, %r21;
	div.rn.f32 	%f45, %f11, %f44;
	add.f32 	%f46, %f45, 0f3727C5AC;
	sqrt.rn.f32 	%f47, %f46;
	rcp.rn.f32 	%f48, %f47;
	st.shared.f32 	[_ZZ14rmsnorm_kernelPfS_S_iE9shared_ss], %f48;
$L__BB1_13:
	setp.ge.s32 	%p21, %r79, %r21;
	bar.sync 	0;
	ld.shared.f32 	%f12, [_ZZ14rmsnorm_kernelPfS_S_iE9shared_ss];
	@%p21 bra 	$L__BB1_19;
	add.s32 	%r61, %r79, %r2;
	max.u32 	%r62, %r21, %r61;
	setp.lt.u32 	%p22, %r61, %r21;
	selp.u32 	%r63, 1, 0, %p22;
	add.s32 	%r64, %r61, %r63;
	sub.s32 	%r65, %r62, %r64;
	div.u32 	%r66, %r65, %r2;
	add.s32 	%r13, %r66, %r63;
	and.b32  	%r67, %r13, 3;
	setp.eq.s32 	%p23, %r67, 3;
	@%p23 bra 	$L__BB1_17;
	add.s32 	%r68, %r13, 1;
	and.b32  	%r69, %r68, 3;
	mul.wide.u32 	%rd44, %r79, 4;
	mul.wide.u32 	%rd9, %r2, 4;
	neg.s32 	%r77, %r69;
	mad.lo.s32 	%r79, %r2, %r69, %r79;
$L__BB1_16:
	.pragma "nounroll";
	add.s64 	%rd24, %rd3, %rd44;
	ld.global.f32 	%f49, [%rd24];
	add.s64 	%rd25, %rd2, %rd44;
	ld.global.f32 	%f50, [%rd25];
	mul.f32 	%f51, %f12, %f50;
	mul.f32 	%f52, %f49, %f51;
	add.s64 	%rd26, %rd1, %rd44;
	st.global.f32 	[%rd26], %f52;
	add.s64 	%rd44, %rd44, %rd9;
	add.s32 	%r77, %r77, 1;
	setp.ne.s32 	%p24, %r77, 0;
	@%p24 bra 	$L__BB1_16;
$L__BB1_17:
	setp.lt.u32 	%p25, %r13, 3;
	@%p25 bra 	$L__BB1_19;
$L__BB1_18:
	mul.wide.u32 	%rd27, %r79, 4;
	add.s64 	%rd28, %rd3, %rd27;
	ld.global.f32 	%f53, [%rd28];
	add.s64 	%rd29, %rd2, %rd27;
	ld.global.f32 	%f54, [%rd29];
	mul.f32 	%f55, %f12, %f54;
	mul.f32 	%f56, %f53, %f55;
	add.s64 	%rd30, %rd1, %rd27;
	st.global.f32 	[%rd30], %f56;
	add.s32 	%r70, %r79, %r2;
	mul.wide.u32 	%rd31, %r70, 4;
	add.s64 	%rd32, %rd3, %rd31;
	ld.global.f32 	%f57, [%rd32];
	add.s64 	%rd33, %rd2, %rd31;
	ld.global.f32 	%f58, [%rd33];
	mul.f32 	%f59, %f12, %f58;
	mul.f32 	%f60, %f57, %f59;
	add.s64 	%rd34, %rd1, %rd31;
	st.global.f32 	[%rd34], %f60;
	add.s32 	%r71, %r70, %r2;
	mul.wide.u32 	%rd35, %r71, 4;
	add.s64 	%rd36, %rd3, %rd35;
	ld.global.f32 	%f61, [%rd36];
	add.s64 	%rd37, %rd2, %rd35;
	ld.global.f32 	%f62, [%rd37];
	mul.f32 	%f63, %f12, %f62;
	mul.f32 	%f64, %f61, %f63;
	add.s64 	%rd38, %rd1, %rd35;
	st.global.f32 	[%rd38], %f64;
	add.s32 	%r72, %r71, %r2;
	mul.wide.u32 	%rd39, %r72, 4;
	add.s64 	%rd40, %rd3, %rd39;
	ld.global.f32 	%f65, [%rd40];
	add.s64 	%rd41, %rd2, %rd39;
	ld.global.f32 	%f66, [%rd41];
	mul.f32 	%f67, %f12, %f66;
	mul.f32 	%f68, %f65, %f67;
	add.s64 	%rd42, %rd1, %rd39;
	st.global.f32 	[%rd42], %f68;
	add.s32 	%r79, %r72, %r2;
	setp.lt.s32 	%p26, %r79, %r21;
	@%p26 bra 	$L__BB1_18;
$L__BB1_19:
	ret;

}


// ===== COMPILED SASS (sm_100) =====

	.target	sm_100

	.elftype	@"ET_EXEC"


//--------------------- .note.nv.tkinfo           --------------------------
	.section	.note.nv.tkinfo,"",@"SHT_NOTE"
	.sectionflags	@"SHF_NOTE_NV_TKINFO"
	.tkinfo
        /*0018*/ 	.word	0x00000002
        /*0030*/ 	.string	""
        /*0030*/ 	.string	"ptxas"
        /*0030*/ 	.string	"Cuda compilation tools, release 13.0, V13.0.88"
        /*0030*/ 	.string	"Build cuda_13.0.r13.0/compiler.36424714_0"
        /*0030*/ 	.string	"-arch sm_100 -m 64 "



//--------------------- .note.nv.cuinfo           --------------------------
	.section	.note.nv.cuinfo,"",@"SHT_NOTE"
	.sectionflags	@"SHF_NOTE_NV_CUINFO"
        /*0018*/ 	.short	0x0002
        /*001a*/ 	.short	0x0064
        /*001c*/ 	.short	0x0082
	.zero		2


//--------------------- .nv.info                  --------------------------
	.section	.nv.info,"",@"SHT_CUDA_INFO"
	.align	4


	//----- nvinfo : EIATTR_REGCOUNT
	.align		4
        /*0000*/ 	.byte	0x04, 0x2f
        /*0002*/ 	.short	(.L_1 - .L_0)
	.align		4
.L_0:
        /*0004*/ 	.word	index@(_Z14rmsnorm_kernelP6__halfS0_S0_i)
        /*0008*/ 	.word	0x00000018


	//----- nvinfo : EIATTR_FRAME_SIZE
	.align		4
.L_1:
        /*000c*/ 	.byte	0x04, 0x11
        /*000e*/ 	.short	(.L_3 - .L_2)
	.align		4
.L_2:
        /*0010*/ 	.word	index@($__internal_3_$__cuda_sm3x_div_rn_noftz_f32_slowpath)
        /*0014*/ 	.word	0x00000000


	//----- nvinfo : EIATTR_FRAME_SIZE
	.align		4
.L_3:
        /*0018*/ 	.byte	0x04, 0x11
        /*001a*/ 	.short	(.L_5 - .L_4)
	.align		4
.L_4:
        /*001c*/ 	.word	index@(_Z14rmsnorm_kernelP6__halfS0_S0_i)
        /*0020*/ 	.word	0x00000000


	//----- nvinfo : EIATTR_REGCOUNT
	.align		4
.L_5:
        /*0024*/ 	.byte	0x04, 0x2f
        /*0026*/ 	.short	(.L_7 - .L_6)
	.align		4
.L_6:
        /*0028*/ 	.word	index@(_Z14rmsnorm_kernelPfS_S_i)
        /*002c*/ 	.word	0x00000020


	//----- nvinfo : EIATTR_FRAME_SIZE
	.align		4
.L_7:
        /*0030*/ 	.byte	0x04, 0x11
        /*0032*/ 	.short	(.L_9 - .L_8)
	.align		4
.L_8:
        /*0034*/ 	.word	index@($__internal_2_$__cuda_sm3x_div_rn_noftz_f32_slowpath)
        /*0038*/ 	.word	0x00000000


	//----- nvinfo : EIATTR_FRAME_SIZE
	.align		4
.L_9:
        /*003c*/ 	.byte	0x04, 0x11
        /*003e*/ 	.short	(.L_11 - .L_10)
	.align		4
.L_10:
        /*0040*/ 	.word	index@($__internal_1_$__cuda_sm20_sqrt_rn_f32_slowpath)
        /*0044*/ 	.word	0x00000000


	//----- nvinfo : EIATTR_FRAME_SIZE
	.align		4
.L_11:
        /*0048*/ 	.byte	0x04, 0x11
        /*004a*/ 	.short	(.L_13 - .L_12)
	.align		4
.L_12:
        /*004c*/ 	.word	index@($__internal_0_$__cuda_sm20_rcp_rn_f32_slowpath)
        /*0050*/ 	.word	0x00000000


	//----- nvinfo : EIATTR_FRAME_SIZE
	.align		4
.L_13:
        /*0054*/ 	.byte	0x04, 0x11
        /*0056*/ 	.short	(.L_15 - .L_14)
	.align		4
.L_14:
        /*0058*/ 	.word	index@(_Z14rmsnorm_kernelPfS_S_i)
        /*005c*/ 	.word	0x00000000


	//----- nvinfo : EIATTR_MIN_STACK_SIZE
	.align		4
.L_15:
        /*0060*/ 	.byte	0x04, 0x12
        /*0062*/ 	.short	(.L_17 - .L_16)
	.align		4
.L_16:
        /*0064*/ 	.word	index@(_Z14rmsnorm_kernelPfS_S_i)
        /*0068*/ 	.word	0x00000000


	//----- nvinfo : EIATTR_MIN_STACK_SIZE
	.align		4
.L_17:
        /*006c*/ 	.byte	0x04, 0x12
        /*006e*/ 	.short	(.L_19 - .L_18)
	.align		4
.L_18:
        /*0070*/ 	.word	index@(_Z14rmsnorm_kernelP6__halfS0_S0_i)
        /*0074*/ 	.word	0x00000000
.L_19:


//--------------------- .nv.compat                --------------------------
	.section	.nv.compat,"",@"SHT_CUDA_COMPAT_INFO"
	.align	4
        /*0000*/ 	.byte	0x02, 0x09, 0x00, 0x00, 0x02, 0x02, 0x01, 0x00, 0x02, 0x05, 0x05, 0x00, 0x03, 0x07, 0x01, 0x01
        /*0010*/ 	.byte	0x02, 0x03, 0x00, 0x00, 0x02, 0x06, 0x01, 0x00, 0x04, 0x0b, 0x08, 0x00, 0x01, 0x00, 0x00, 0x00
        /*0020*/ 	.byte	0x00, 0x00, 0x00, 0x00


//--------------------- .nv.info._Z14rmsnorm_kernelPfS_S_i --------------------------
	.section	.nv.info._Z14rmsnorm_kernelPfS_S_i,"",@"SHT_CUDA_INFO"
	.sectionflags	@""
	.align	4


	//----- nvinfo : EIATTR_CUDA_API_VERSION
	.align		4
        /*0000*/ 	.byte	0x04, 0x37
        /*0002*/ 	.short	(.L_21 - .L_20)
.L_20:
        /*0004*/ 	.word	0x00000082


	//----- nvinfo : EIATTR_KPARAM_INFO
	.align		4
.L_21:
        /*0008*/ 	.byte	0x04, 0x17
        /*000a*/ 	.short	(.L_23 - .L_22)
.L_22:
        /*000c*/ 	.word	0x00000000
        /*0010*/ 	.short	0x0003
        /*0012*/ 	.short	0x0018
        /*0014*/ 	.byte	0x00, 0xf0, 0x11, 0x00


	//----- nvinfo : EIATTR_KPARAM_INFO
	.align		4
.L_23:
        /*0018*/ 	.byte	0x04, 0x17
        /*001a*/ 	.short	(.L_25 - .L_24)
.L_24:
        /*001c*/ 	.word	0x00000000
        /*0020*/ 	.short	0x0002
        /*0022*/ 	.short	0x0010
        /*0024*/ 	.byte	0x00, 0xf5, 0x21, 0x00


	//----- nvinfo : EIATTR_KPARAM_INFO
	.align		4
.L_25:
        /*0028*/ 	.byte	0x04, 0x17
        /*002a*/ 	.short	(.L_27 - .L_26)
.L_26:
        /*002c*/ 	.word	0x00000000
        /*0030*/ 	.short	0x0001
        /*0032*/ 	.short	0x0008
        /*0034*/ 	.byte	0x00, 0xf5, 0x21, 0x00


	//----- nvinfo : EIATTR_KPARAM_INFO
	.align		4
.L_27:
        /*0038*/ 	.byte	0x04, 0x17
        /*003a*/ 	.short	(.L_29 - .L_28)
.L_28:
        /*003c*/ 	.word	0x00000000
        /*0040*/ 	.short	0x0000
        /*0042*/ 	.short	0x0000
        /*0044*/ 	.byte	0x00, 0xf5, 0x21, 0x00


	//----- nvinfo : EIATTR_SPARSE_MMA_MASK
	.align		4
.L_29:
        /*0048*/ 	.byte	0x03, 0x50
        /*004a*/ 	.short	0x0000


	//----- nvinfo : EIATTR_MAXREG_COUNT
	.align		4
        /*004c*/ 	.byte	0x03, 0x1b
        /*004e*/ 	.short	0x00ff


	//----- nvinfo : EIATTR_NUM_BARRIERS
	.align		4
        /*0050*/ 	.byte	0x02, 0x4c
        /*0052*/ 	.byte	0x01
	.zero		1


	//----- nvinfo : EIATTR_MERCURY_ISA_VERSION
	.align		4
        /*0054*/ 	.byte	0x03, 0x5f
        /*0056*/ 	.short	0x0101


	//----- nvinfo : EIATTR_COOP_GROUP_MASK_REGIDS
	.align		4
        /*0058*/ 	.byte	0x04, 0x29
        /*005a*/ 	.short	(.L_31 - .L_30)


	//   ....[0]....
.L_30:
        /*005c*/ 	.word	0xffffffff


	//   ....[1]....
        /*0060*/ 	.word	0xffffffff


	//   ....[2]....
        /*0064*/ 	.word	0xffffffff


	//   ....[3]....
        /*0068*/ 	.word	0xffffffff


	//   ....[4]....
        /*006c*/ 	.word	0xffffffff


	//   ....[5]....
        /*0070*/ 	.word	0xffffffff


	//   ....[6]....
        /*0074*/ 	.word	0xffffffff


	//   ....[7]....
        /*0078*/ 	.word	0xffffffff


	//   ....[8]....
        /*007c*/ 	.word	0xffffffff


	//   ....[9]....
        /*0080*/ 	.word	0xffffffff


	//   ....[10]....
        /*0084*/ 	.word	0x05000008


	//   ....[11]....
        /*0088*/ 	.word	0x05000008


	//   ....[12]....
        /*008c*/ 	.word	0x05000008


	//   ....[13]....
        /*0090*/ 	.word	0x05000008


	//   ....[14]....
        /*0094*/ 	.word	0x05000008


	//----- nvinfo : EIATTR_COOP_GROUP_INSTR_OFFSETS
	.align		4
.L_31:
        /*0098*/ 	.byte	0x04, 0x28
        /*009a*/ 	.short	(.L_33 - .L_32)


	//   ....[0]....
.L_32:
        /*009c*/ 	.word	0x000004c0


	//   ....[1]....
        /*00a0*/ 	.word	0x00000540


	//   ....[2]....
        /*00a4*/ 	.word	0x00000570


	//   ....[3]....
        /*00a8*/ 	.word	0x000005a0


	//   ....[4]....
        /*00ac*/ 	.word	0x00000610


	//   ....[5]....
        /*00b0*/ 	.word	0x000006b0


	//   ....[6]....
        /*00b4*/ 	.word	0x000006d0


	//   ....[7]....
        /*00b8*/ 	.word	0x000006f0


	//   ....[8]....
        /*00bc*/ 	.word	0x00000710


	//   ....[9]....
        /*00c0*/ 	.word	0x00000730


	//   ....[10]....
        /*00c4*/ 	.word	0x00001120


	//   ....[11]....
        /*00c8*/ 	.word	0x00001190


	//   ....[12]....
        /*00cc*/ 	.word	0x00001200


	//   ....[13]....
        /*00d0*/ 	.word	0x00001270


	//   ....[14]....
        /*00d4*/ 	.word	0x000012e0


	//----- nvinfo : EIATTR_VRC_CTA_INIT_COUNT
	.align		4
.L_33:
        /*00d8*/ 	.byte	0x02, 0x4a
	.zero		1
	.zero		1


	//----- nvinfo : EIATTR_EXIT_INSTR_OFFSETS
	.align		4
        /*00dc*/ 	.byte	0x04, 0x1c
        /*00de*/ 	.short	(.L_35 - .L_34)


	//   ....[0]....
.L_34:
        /*00e0*/ 	.word	0x00000ad0


	//   ....[1]....
        /*00e4*/ 	.word	0x00000e60


	//   ....[2]....
        /*00e8*/ 	.word	0x000010d0


	//----- nvinfo : EIATTR_CRS_STACK_SIZE
	.align		4
.L_35:
        /*00ec*/ 	.byte	0x04, 0x1e
        /*00ee*/ 	.short	(.L_37 - .L_36)
.L_36:
        /*00f0*/ 	.word	0x00000000


	//----- nvinfo : EIATTR_CBANK_PARAM_SIZE
	.align		4
.L_37:
        /*00f4*/ 	.byte	0x03, 0x19
        /*00f6*/ 	.short	0x001c


	//----- nvinfo : EIATTR_PARAM_CBANK
	.align		4
        /*00f8*/ 	.byte	0x04, 0x0a
        /*00fa*/ 	.short	(.L_39 - .L_38)
	.align		4
.L_38:
        /*00fc*/ 	.word	index@(.nv.constant0._Z14rmsnorm_kernelPfS_S_i)
        /*0100*/ 	.short	0x0380
        /*0102*/ 	.short	0x001c


	//----- nvinfo : EIATTR_SW_WAR
	.align		4
.L_39:
        /*0104*/ 	.byte	0x04, 0x36
        /*0106*/ 	.short	(.L_41 - .L_40)
.L_40:
        /*0108*/ 	.word	0x00000008
.L_41:


//--------------------- .nv.info._Z14rmsnorm_kernelP6__halfS0_S0_i --------------------------
	.section	.nv.info._Z14rmsnorm_kernelP6__halfS0_S0_i,"",@"SHT_CUDA_INFO"
	.sectionflags	@""
	.align	4


	//----- nvinfo : EIATTR_CUDA_API_VERSION
	.align		4
        /*0000*/ 	.byte	0x04, 0x37
        /*0002*/ 	.short	(.L_43 - .L_42)
.L_42:
        /*0004*/ 	.word	0x00000082


	//----- nvinfo : EIATTR_KPARAM_INFO
	.align		4
.L_43:
        /*0008*/ 	.byte	0x04, 0x17
        /*000a*/ 	.short	(.L_45 - .L_44)
.L_44:
        /*000c*/ 	.word	0x00000000
        /*0010*/ 	.short	0x0003
        /*0012*/ 	.short	0x0018
        /*0014*/ 	.byte	0x00, 0xf0, 0x11, 0x00


	//----- nvinfo : EIATTR_KPARAM_INFO
	.align		4
.L_45:
        /*0018*/ 	.byte	0x04, 0x17
        /*001a*/ 	.short	(.L_47 - .L_46)
.L_46:
        /*001c*/ 	.word	0x00000000
        /*0020*/ 	.short	0x0002
        /*0022*/ 	.short	0x0010
        /*0024*/ 	.byte	0x00, 0xf5, 0x21, 0x00


	//----- nvinfo : EIATTR_KPARAM_INFO
	.align		4
.L_47:
        /*0028*/ 	.byte	0x04, 0x17
        /*002a*/ 	.short	(.L_49 - .L_48)
.L_48:
        /*002c*/ 	.word	0x00000000
        /*0030*/ 	.short	0x0001
        /*0032*/ 	.short	0x0008
        /*0034*/ 	.byte	0x00, 0xf5, 0x21, 0x00


	//----- nvinfo : EIATTR_KPARAM_INFO
	.align		4
.L_49:
        /*0038*/ 	.byte	0x04, 0x17
        /*003a*/ 	.short	(.L_51 - .L_50)
.L_50:
        /*003c*/ 	.word	0x00000000
        /*0040*/ 	.short	0x0000
        /*0042*/ 	.short	0x0000
        /*0044*/ 	.byte	0x00, 0xf5, 0x21, 0x00


	//----- nvinfo : EIATTR_SPARSE_MMA_MASK
	.align		4
.L_51:
        /*0048*/ 	.byte	0x03, 0x50
        /*004a*/ 	.short	0x0000


	//----- nvinfo : EIATTR_MAXREG_COUNT
	.align		4
        /*004c*/ 	.byte	0x03, 0x1b
        /*004e*/ 	.short	0x00ff


	//----- nvinfo : EIATTR_NUM_BARRIERS
	.align		4
        /*0050*/ 	.byte	0x02, 0x4c
        /*0052*/ 	.byte	0x01
	.zero		1


	//----- nvinfo : EIATTR_MERCURY_ISA_VERSION
	.align		4
        /*0054*/ 	.byte	0x03, 0x5f
        /*0056*/ 	.short	0x0101


	//----- nvinfo : EIATTR_COOP_GROUP_MASK_REGIDS
	.align		4
        /*0058*/ 	.byte	0x04, 0x29
        /*005a*/ 	.short	(.L_53 - .L_52)


	//   ....[0]....
.L_52:
        /*005c*/ 	.word	0xffffffff


	//   ....[1]....
        /*0060*/ 	.word	0xffffffff


	//   ....[2]....
        /*0064*/ 	.word	0xffffffff


	//   ....[3]....
        /*0068*/ 	.word	0xffffffff


	//   ....[4]....
        /*006c*/ 	.word	0xffffffff


	//   ....[5]....
        /*0070*/ 	.word	0xffffffff


	//   ....[6]....
        /*0074*/ 	.word	0xffffffff


	//   ....[7]....
        /*0078*/ 	.word	0xffffffff


	//   ....[8]....
        /*007c*/ 	.word	0xffffffff


	//   ....[9]....
        /*0080*/ 	.word	0xffffffff


	//   ....[10]....
        /*0084*/ 	.word	0x05000008


	//   ....[11]....
        /*0088*/ 	.word	0x05000008


	//   ....[12]....
        /*008c*/ 	.word	0x05000008


	//   ....[13]....
        /*0090*/ 	.word	0x05000008


	//   ....[14]....
        /*0094*/ 	.word	0x05000008


	//----- nvinfo : EIATTR_COOP_GROUP_INSTR_OFFSETS
	.align		4
.L_53:
        /*0098*/ 	.byte	0x04, 0x28
        /*009a*/ 	.short	(.L_55 - .L_54)


	//   ....[0]....
.L_54:
        /*009c*/ 	.word	0x00000510


	//   ....[1]....
        /*00a0*/ 	.word	0x00000590


	//   ....[2]....
        /*00a4*/ 	.word	0x000005e0


	//   ....[3]....
        /*00a8*/ 	.word	0x00000610


	//   ....[4]....
        /*00ac*/ 	.word	0x00000660


	//   ....[5]....
        /*00b0*/ 	.word	0x00000700


	//   ....[6]....
        /*00b4*/ 	.word	0x00000720


	//   ....[7]....
        /*00b8*/ 	.word	0x00000740


	//   ....[8]....
        /*00bc*/ 	.word	0x00000760


	//   ....[9]....
        /*00c0*/ 	.word	0x00000780


	//   ....[10]....
        /*00c4*/ 	.word	0x00001110


	//   ....[11]....
        /*00c8*/ 	.word	0x00001180


	//   ....[12]....
        /*00cc*/ 	.word	0x000011f0


	//   ....[13]....
        /*00d0*/ 	.word	0x00001260


	//   ....[14]....
        /*00d4*/ 	.word	0x000012d0


	//----- nvinfo : EIATTR_VRC_CTA_INIT_COUNT
	.align		4
.L_55:
        /*00d8*/ 	.byte	0x02, 0x4a
	.zero		1
	.zero		1


	//----- nvinfo : EIATTR_EXIT_INSTR_OFFSETS
	.align		4
        /*00dc*/ 	.byte	0x04, 0x1c
        /*00de*/ 	.short	(.L_57 - .L_56)


	//   ....[0]....
.L_56:
        /*00e0*/ 	.word	0x000009a0


	//   ....[1]....
        /*00e4*/ 	.word	0x00000d60


	//   ....[2]....
        /*00e8*/ 	.word	0x000010c0


	//----- nvinfo : EIATTR_CRS_STACK_SIZE
	.align		4
.L_57:
        /*00ec*/ 	.byte	0x04, 0x1e
        /*00ee*/ 	.short	(.L_59 - .L_58)
.L_58:
        /*00f0*/ 	.word	0x00000000


	//----- nvinfo : EIATTR_CBANK_PARAM_SIZE
	.align		4
.L_59:
        /*00f4*/ 	.byte	0x03, 0x19
        /*00f6*/ 	.short	0x001c


	//----- nvinfo : EIATTR_PARAM_CBANK
	.align		4
        /*00f8*/ 	.byte	0x04, 0x0a
        /*00fa*/ 	.short	(.L_61 - .L_60)
	.align		4
.L_60:
        /*00fc*/ 	.word	index@(.nv.constant0._Z14rmsnorm_kernelP6__halfS0_S0_i)
        /*0100*/ 	.short	0x0380
        /*0102*/ 	.short	0x001c


	//----- nvinfo : EIATTR_SW_WAR
	.align		4
.L_61:
        /*0104*/ 	.byte	0x04, 0x36
        /*0106*/ 	.short	(.L_63 - .L_62)
.L_62:
        /*0108*/ 	.word	0x00000008
.L_63:


//--------------------- .nv.callgraph             --------------------------
	.section	.nv.callgraph,"",@"SHT_CUDA_CALLGRAPH"
	.align	4
	.sectionentsize	8
	.align		4
        /*0000*/ 	.word	0x00000000
	.align		4
        /*0004*/ 	.word	0xffffffff
	.align		4
        /*0008*/ 	.word	0x00000000
	.align		4
        /*000c*/ 	.word	0xfffffffe
	.align		4
        /*0010*/ 	.word	0x00000000
	.align		4
        /*0014*/ 	.word	0xfffffffd
	.align		4
        /*0018*/ 	.word	0x00000000
	.align		4
        /*001c*/ 	.word	0xfffffffc


//--------------------- .text._Z14rmsnorm_kernelPfS_S_i --------------------------
	.section	.text._Z14rmsnorm_kernelPfS_S_i,"ax",@progbits
	.align	128
        .global         _Z14rmsnorm_kernelPfS_S_i
        .type           _Z14rmsnorm_kernelPfS_S_i,@function
        .size           _Z14rmsnorm_kernelPfS_S_i,(.L_x_77 - _Z14rmsnorm_kernelPfS_S_i)
        .other          _Z14rmsnorm_kernelPfS_S_i,@"STO_CUDA_ENTRY STV_DEFAULT"
_Z14rmsnorm_kernelPfS_S_i:
.text._Z14rmsnorm_kernelPfS_S_i:
[----:B------:R-:W-:Y:S01]  /*0000*/  LDC R1, c[0x0][0x37c] ;  /* 0x0000df00ff017b82 */ /* 0x000fe20000000800 */
[----:B------:R-:W0:Y:S01]  /*0010*/  S2R R4, SR_TID.X ;  /* 0x0000000000047919 */ /* 0x000e220000002100 */
[----:B------:R-:W0:Y:S06]  /*0020*/  LDCU UR8, c[0x0][0x398] ;  /* 0x00007300ff0877ac */ /* 0x000e2c0008000800 */
[----:B------:R-:W1:Y:S01]  /*0030*/  LDC R5, c[0x0][0x360] ;  /* 0x0000d800ff057b82 */ /* 0x000e620000000800 */
[----:B------:R-:W-:Y:S01]  /*0040*/  BSSY.RECONVERGENT B0, `(.L_x_0) ;  /* 0x0000047000007945 */ /* 0x000fe20003800200 */
[----:B------:R-:W-:Y:S01]  /*0050*/  IMAD.MOV.U32 R0, RZ, RZ, RZ ;  /* 0x000000ffff007224 */ /* 0x000fe200078e00ff */
[----:B------:R-:W2:Y:S01]  /*0060*/  LDCU.64 UR6, c[0x0][0x358] ;  /* 0x00006b00ff0677ac */ /* 0x000ea20008000a00 */
[----:B0-----:R-:W-:-:S13]  /*0070*/  ISETP.GE.AND P0, PT, R4, UR8, PT ;  /* 0x0000000804007c0c */ /* 0x001fda000bf06270 */
[----:B--2---:R-:W-:Y:S05]  /*0080*/  @P0 BRA `(.L_x_1) ;  /* 0x0000000400080947 */ /* 0x004fea0003800000 */
[----:B-1----:R-:W0:Y:S01]  /*0090*/  I2F.U32.RP R8, R5 ;  /* 0x0000000500087306 */ /* 0x002e220000209000 */
[----:B------:R-:W-:Y:S01]  /*00a0*/  IMAD.IADD R0, R4, 0x1, R5 ;  /* 0x0000000104007824 */ /* 0x000fe200078e0205 */
[----:B------:R-:W-:Y:S01]  /*00b0*/  ISETP.NE.U32.AND P2, PT, R5, RZ, PT ;  /* 0x000000ff0500720c */ /* 0x000fe20003f45070 */
[----:B------:R-:W-:Y:S01]  /*00c0*/  BSSY.RECONVERGENT B1, `(.L_x_2) ;  /* 0x000002b000017945 */ /* 0x000fe20003800200 */
[----:B------:R-:W-:Y:S02]  /*00d0*/  MOV R14, R4 ;  /* 0x00000004000e7202 */ /* 0x000fe40000000f00 */
[C---:B------:R-:W-:Y:S02]  /*00e0*/  ISETP.GE.U32.AND P0, PT, R0.reuse, UR8, PT ;  /* 0x0000000800007c0c */ /* 0x040fe4000bf06070 */
[----:B------:R-:W-:Y:S01]  /*00f0*/  VIMNMX.U32 R7, PT, PT, R0, UR8, !PT ;  /* 0x0000000800077c48 */ /* 0x000fe2000ffe0000 */
[----:B0-----:R-:W0:Y:S02]  /*0100*/  MUFU.RCP R8, R8 ;  /* 0x0000000800087308 */ /* 0x001e240000001000 */
[----:B0-----:R-:W-:-:S06]  /*0110*/  VIADD R2, R8, 0xffffffe ;  /* 0x0ffffffe08027836 */ /* 0x001fcc0000000000 */
[----:B------:R0:W1:Y:S02]  /*0120*/  F2I.FTZ.U32.TRUNC.NTZ R3, R2 ;  /* 0x0000000200037305 */ /* 0x000064000021f000 */
[----:B0-----:R-:W-:Y:S01]  /*0130*/  IMAD.MOV.U32 R2, RZ, RZ, RZ ;  /* 0x000000ffff027224 */ /* 0x001fe200078e00ff */
[----:B-1----:R-:W-:-:S05]  /*0140*/  IADD3 R6, PT, PT, RZ, -R3, RZ ;  /* 0x80000003ff067210 */ /* 0x002fca0007ffe0ff */
[----:B------:R-:W-:Y:S01]  /*0150*/  IMAD R9, R6, R5, RZ ;  /* 0x0000000506097224 */ /* 0x000fe200078e02ff */
[----:B------:R-:W-:-:S03]  /*0160*/  SEL R6, RZ, 0x1, P0 ;  /* 0x00000001ff067807 */ /* 0x000fc60000000000 */
[----:B------:R-:W-:Y:S01]  /*0170*/  IMAD.HI.U32 R3, R3, R9, R2 ;  /* 0x0000000903037227 */ /* 0x000fe200078e0002 */
[----:B------:R-:W-:-:S05]  /*0180*/  IADD3 R0, PT, PT, R7, -R0, -R6 ;  /* 0x8000000007007210 */ /* 0x000fca0007ffe806 */
[----:B------:R-:W-:-:S05]  /*0190*/  IMAD.HI.U32 R7, R3, R0, RZ ;  /* 0x0000000003077227 */ /* 0x000fca00078e00ff */
[----:B------:R-:W-:-:S05]  /*01a0*/  IADD3 R2, PT, PT, -R7, RZ, RZ ;  /* 0x000000ff07027210 */ /* 0x000fca0007ffe1ff */
[----:B------:R-:W-:Y:S02]  /*01b0*/  IMAD R0, R5, R2, R0 ;  /* 0x0000000205007224 */ /* 0x000fe400078e0200 */
[----:B------:R-:W0:Y:S03]  /*01c0*/  LDC.64 R2, c[0x0][0x388] ;  /* 0x0000e200ff027b82 */ /* 0x000e260000000a00 */
[----:B------:R-:W-:-:S13]  /*01d0*/  ISETP.GE.U32.AND P0, PT, R0, R5, PT ;  /* 0x000000050000720c */ /* 0x000fda0003f06070 */
[----:B------:R-:W-:Y:S02]  /*01e0*/  @P0 IMAD.IADD R0, R0, 0x1, -R5 ;  /* 0x0000000100000824 */ /* 0x000fe400078e0a05 */
[----:B------:R-:W-:-:S03]  /*01f0*/  @P0 VIADD R7, R7, 0x1 ;  /* 0x0000000107070836 */ /* 0x000fc60000000000 */
[----:B------:R-:W-:-:S13]  /*0200*/  ISETP.GE.U32.AND P1, PT, R0, R5, PT ;  /* 0x000000050000720c */ /* 0x000fda0003f26070 */
[----:B------:R-:W-:Y:S02]  /*0210*/  @P1 IADD3 R7, PT, PT, R7, 0x1, RZ ;  /* 0x0000000107071810 */ /* 0x000fe40007ffe0ff */
[----:B------:R-:W-:-:S05]  /*0220*/  @!P2 LOP3.LUT R7, RZ, R5, RZ, 0x33, !PT ;  /* 0x00000005ff07a212 */ /* 0x000fca00078e33ff */
[----:B------:R-:W-:-:S05]  /*0230*/  IMAD.IADD R8, R6, 0x1, R7 ;  /* 0x0000000106087824 */ /* 0x000fca00078e0207 */
[C---:B------:R-:W-:Y:S02]  /*0240*/  LOP3.LUT R0, R8.reuse, 0x3, RZ, 0xc0, !PT ;  /* 0x0000000308007812 */ /* 0x040fe400078ec0ff */
[----:B------:R-:W-:Y:S02]  /*0250*/  ISETP.GE.U32.AND P1, PT, R8, 0x3, PT ;  /* 0x000000030800780c */ /* 0x000fe40003f26070 */
[----:B------:R-:W-:Y:S01]  /*0260*/  ISETP.NE.AND P0, PT, R0, 0x3, PT ;  /* 0x000000030000780c */ /* 0x000fe20003f05270 */
[----:B------:R-:W-:-:S12]  /*0270*/  IMAD.MOV.U32 R0, RZ, RZ, RZ ;  /* 0x000000ffff007224 */ /* 0x000fd800078e00ff */
[----:B0-----:R-:W-:Y:S05]  /*0280*/  @!P0 BRA `(.L_x_3) ;  /* 0x0000000000388947 */ /* 0x001fea0003800000 */
[----:B------:R-:W0:Y:S01]  /*0290*/  LDC.64 R6, c[0x0][0x388] ;  /* 0x0000e200ff067b82 */ /* 0x000e220000000a00 */
[----:B------:R-:W-:Y:S01]  /*02a0*/  VIADD R0, R8, 0x1 ;  /* 0x0000000108007836 */ /* 0x000fe20000000000 */
[----:B------:R-:W-:-:S04]  /*02b0*/  MOV R14, R4 ;  /* 0x00000004000e7202 */ /* 0x000fc80000000f00 */
[----:B------:R-:W-:Y:S01]  /*02c0*/  LOP3.LUT R8, R0, 0x3, RZ, 0xc0, !PT ;  /* 0x0000000300087812 */ /* 0x000fe200078ec0ff */
[----:B------:R-:W-:-:S04]  /*02d0*/  IMAD.MOV.U32 R0, RZ, RZ, RZ ;  /* 0x000000ffff007224 */ /* 0x000fc800078e00ff */
[----:B------:R-:W-:Y:S02]  /*02e0*/  IMAD.MOV R8, RZ, RZ, -R8 ;  /* 0x000000ffff087224 */ /* 0x000fe400078e0a08 */
[----:B0-----:R-:W-:-:S07]  /*02f0*/  IMAD.WIDE.U32 R6, R4, 0x4, R6 ;  /* 0x0000000404067825 */ /* 0x001fce00078e0006 */
.L_x_4:
[----:B------:R0:W2:Y:S01]  /*0300*/  LDG.E R9, desc[UR6][R6.64] ;  /* 0x0000000606097981 */ /* 0x0000a2000c1e1900 */
[----:B------:R-:W-:Y:S01]  /*0310*/  VIADD R8, R8, 0x1 ;  /* 0x0000000108087836 */ /* 0x000fe20000000000 */
[----:B------:R-:W-:-:S04]  /*0320*/  IADD3 R14, PT, PT, R5, R14, RZ ;  /* 0x0000000e050e7210 */ /* 0x000fc80007ffe0ff */
[----:B------:R-:W-:Y:S01]  /*0330*/  ISETP.NE.AND P0, PT, R8, RZ, PT ;  /* 0x000000ff0800720c */ /* 0x000fe20003f05270 */
[----:B0-----:R-:W-:-:S04]  /*0340*/  IMAD.WIDE.U32 R6, R5, 0x4, R6 ;  /* 0x0000000405067825 */ /* 0x001fc800078e0006 */
[----:B--2---:R-:W-:-:S08]  /*0350*/  FFMA R0, R9, R9, R0 ;  /* 0x0000000909007223 */ /* 0x004fd00000000000 */
[----:B------:R-:W-:Y:S05]  /*0360*/  @P0 BRA `(.L_x_4) ;  /* 0xfffffffc00e40947 */ /* 0x000fea000383ffff */
.L_x_3:
[----:B------:R-:W-:Y:S05]  /*0370*/  BSYNC.RECONVERGENT B1 ;  /* 0x0000000000017941 */ /* 0x000fea0003800200 */
.L_x_2:
[----:B------:R-:W-:Y:S05]  /*0380*/  @!P1 BRA `(.L_x_1) ;  /* 0x0000000000489947 */ /* 0x000fea0003800000 */
.L_x_5:
[----:B------:R-:W-:Y:S02]  /*0390*/  IMAD.IADD R8, R5, 0x1, R14 ;  /* 0x0000000105087824 */ /* 0x000fe400078e020e */
[----:B------:R-:W-:-:S04]  /*03a0*/  IMAD.WIDE.U32 R6, R14, 0x4, R2 ;  /* 0x000000040e067825 */ /* 0x000fc800078e0002 */
[C---:B------:R-:W-:Y:S02]  /*03b0*/  IMAD.IADD R10, R8.reuse, 0x1, R5 ;  /* 0x00000001080a7824 */ /* 0x040fe400078e0205 */
[--C-:B------:R-:W-:Y:S01]  /*03c0*/  IMAD.WIDE.U32 R8, R8, 0x4, R2.reuse ;  /* 0x0000000408087825 */ /* 0x100fe200078e0002 */
[----:B------:R-:W2:Y:S02]  /*03d0*/  LDG.E R7, desc[UR6][R6.64] ;  /* 0x0000000606077981 */ /* 0x000ea4000c1e1900 */
[C---:B------:R-:W-:Y:S01]  /*03e0*/  IADD3 R14, PT, PT, R10.reuse, R5, RZ ;  /* 0x000000050a0e7210 */ /* 0x040fe20007ffe0ff */
[--C-:B------:R-:W-:Y:S02]  /*03f0*/  IMAD.WIDE.U32 R10, R10, 0x4, R2.reuse ;  /* 0x000000040a0a7825 */ /* 0x100fe400078e0002 */
[----:B------:R-:W3:Y:S02]  /*0400*/  LDG.E R9, desc[UR6][R8.64] ;  /* 0x0000000608097981 */ /* 0x000ee4000c1e1900 */
[----:B------:R-:W-:-:S02]  /*0410*/  IMAD.WIDE.U32 R12, R14, 0x4, R2 ;  /* 0x000000040e0c7825 */ /* 0x000fc400078e0002 */
[----:B------:R-:W4:Y:S04]  /*0420*/  LDG.E R11, desc[UR6][R10.64] ;  /* 0x000000060a0b7981 */ /* 0x000f28000c1e1900 */
[----:B------:R-:W5:Y:S01]  /*0430*/  LDG.E R13, desc[UR6][R12.64] ;  /* 0x000000060c0d7981 */ /* 0x000f62000c1e1900 */
[----:B------:R-:W-:-:S05]  /*0440*/  IMAD.IADD R14, R14, 0x1, R5 ;  /* 0x000000010e0e7824 */ /* 0x000fca00078e0205 */
[----:B------:R-:W-:Y:S01]  /*0450*/  ISETP.GE.AND P0, PT, R14, UR8, PT ;  /* 0x000000080e007c0c */ /* 0x000fe2000bf06270 */
[----:B--2---:R-:W-:-:S04]  /*0460*/  FFMA R0, R7, R7, R0 ;  /* 0x0000000707007223 */ /* 0x004fc80000000000 */
[----:B---3--:R-:W-:-:S04]  /*0470*/  FFMA R0, R9, R9, R0 ;  /* 0x0000000909007223 */ /* 0x008fc80000000000 */
[----:B----4-:R-:W-:-:S04]  /*0480*/  FFMA R0, R11, R11, R0 ;  /* 0x0000000b0b007223 */ /* 0x010fc80000000000 */
[----:B-----5:R-:W-:Y:S01]  /*0490*/  FFMA R0, R13, R13, R0 ;  /* 0x0000000d0d007223 */ /* 0x020fe20000000000 */
[----:B------:R-:W-:Y:S06]  /*04a0*/  @!P0 BRA `(.L_x_5) ;  /* 0xfffffffc00b88947 */ /* 0x000fec000383ffff */
.L_x_1:
[----:B------:R-:W-:Y:S05]  /*04b0*/  BSYNC.RECONVERGENT B0 ;  /* 0x0000000000007941 */ /* 0x000fea0003800200 */
.L_x_0:
[----:B------:R-:W0:Y:S01]  /*04c0*/  SHFL.BFLY PT, R3, R0, 0x10, 0x1f ;  /* 0x0e001f0000037f89 */ /* 0x000e2200000e0000 */
[----:B------:R-:W-:Y:S02]  /*04d0*/  LOP3.LUT P0, R10, R4, 0x1f, RZ, 0xc0, !PT ;  /* 0x0000001f040a7812 */ /* 0x000fe4000780c0ff */
[----:B-1----:R-:W-:-:S04]  /*04e0*/  SHF.R.U32.HI R9, RZ, 0x5, R5 ;  /* 0x00000005ff097819 */ /* 0x002fc80000011605 */
[----:B------:R-:W-:-:S07]  /*04f0*/  ISETP.GE.U32.AND P1, PT, R4, R9, PT ;  /* 0x000000090400720c */ /* 0x000fce0003f26070 */
[----:B------:R-:W1:Y:S06]  /*0500*/  @!P0 S2R R9, SR_CgaCtaId ;  /* 0x0000000000098919 */ /* 0x000e6c0000008800 */
[----:B------:R-:W2:Y:S01]  /*0510*/  @!P1 S2R R11, SR_CgaCtaId ;  /* 0x00000000000b9919 */ /* 0x000ea20000008800 */
[----:B0-----:R-:W-:Y:S01]  /*0520*/  FADD R3, R3, R0 ;  /* 0x0000000003037221 */ /* 0x001fe20000000000 */
[----:B------:R-:W-:-:S04]  /*0530*/  @!P0 MOV R0, 0x400 ;  /* 0x0000040000008802 */ /* 0x000fc80000000f00 */
[----:B------:R-:W0:Y:S01]  /*0540*/  SHFL.BFLY PT, R2, R3, 0x8, 0x1f ;  /* 0x0d001f0003027f89 */ /* 0x000e2200000e0000 */
[----:B------:R-:W-:Y:S02]  /*0550*/  @!P0 VIADD R0, R0, 0x4 ;  /* 0x0000000400008836 */ /* 0x000fe40000000000 */
[----:B0-----:R-:W-:-:S05]  /*0560*/  FADD R2, R3, R2 ;  /* 0x0000000203027221 */ /* 0x001fca0000000000 */
[----:B------:R-:W0:Y:S02]  /*0570*/  SHFL.BFLY PT, R7, R2, 0x4, 0x1f ;  /* 0x0c801f0002077f89 */ /* 0x000e2400000e0000 */
[----:B0-----:R-:W-:Y:S01]  /*0580*/  FADD R7, R2, R7 ;  /* 0x0000000702077221 */ /* 0x001fe20000000000 */
[----:B------:R-:W-:-:S04]  /*0590*/  @!P1 MOV R2, 0x400 ;  /* 0x0000040000029802 */ /* 0x000fc80000000f00 */
[----:B------:R-:W0:Y:S01]  /*05a0*/  SHFL.BFLY PT, R6, R7, 0x2, 0x1f ;  /* 0x0c401f0007067f89 */ /* 0x000e2200000e0000 */
[----:B------:R-:W-:-:S04]  /*05b0*/  @!P1 IADD3 R2, PT, PT, R2, 0x4, RZ ;  /* 0x0000000402029810 */ /* 0x000fc80007ffe0ff */
[----:B--2---:R-:W-:-:S05]  /*05c0*/  @!P1 LEA R11, R11, R2, 0x18 ;  /* 0x000000020b0b9211 */ /* 0x004fca00078ec0ff */
[----:B------:R-:W-:Y:S02]  /*05d0*/  @!P1 IMAD R2, R10, 0x4, R11 ;  /* 0x000000040a029824 */ /* 0x000fe400078e020b */
[----:B0-----:R-:W-:Y:S01]  /*05e0*/  FADD R6, R7, R6 ;  /* 0x0000000607067221 */ /* 0x001fe20000000000 */
[----:B-1----:R-:W-:Y:S01]  /*05f0*/  @!P0 LEA R7, R9, R0, 0x18 ;  /* 0x0000000009078211 */ /* 0x002fe200078ec0ff */
[----:B------:R-:W-:-:S03]  /*0600*/  IMAD.MOV.U32 R0, RZ, RZ, RZ ;  /* 0x000000ffff007224 */ /* 0x000fc600078e00ff */
[----:B------:R-:W0:Y:S01]  /*0610*/  SHFL.BFLY PT, R3, R6, 0x1, 0x1f ;  /* 0x0c201f0006037f89 */ /* 0x000e2200000e0000 */
[----:B------:R-:W-:Y:S01]  /*0620*/  @!P0 LEA.HI R7, R4, R7, RZ, 0x1d ;  /* 0x0000000704078211 */ /* 0x000fe200078fe8ff */
[----:B0-----:R-:W-:-:S05]  /*0630*/  FADD R8, R6, R3 ;  /* 0x0000000306087221 */ /* 0x001fca0000000000 */
[----:B------:R0:W-:Y:S01]  /*0640*/  @!P0 STS [R7], R8 ;  /* 0x0000000807008388 */ /* 0x0001e20000000800 */
[----:B------:R-:W-:Y:S01]  /*0650*/  BAR.SYNC.DEFER_BLOCKING 0x0 ;  /* 0x0000000000007b1d */ /* 0x000fe20000010000 */
[----:B------:R-:W-:-:S05]  /*0660*/  ISETP.GT.U32.AND P0, PT, R4, 0x1f, PT ;  /* 0x0000001f0400780c */ /* 0x000fca0003f04070 */
[----:B------:R0:W1:Y:S08]  /*0670*/  @!P1 LDS R0, [R2] ;  /* 0x0000000002009984 */ /* 0x0000700000000800 */
[----:B0-----:R-:W-:Y:S05]  /*0680*/  @P0 BRA `(.L_x_6) ;  /* 0x0000000000f40947 */ /* 0x001fea0003800000 */
[----:B------:R-:W-:-:S03]  /*0690*/  UMOV UR4, 0xffffffff ;  /* 0xffffffff00047882 */ /* 0x000fc60000000000 */
[----:B------:R-:W-:Y:S05]  /*06a0*/  BRA.DIV UR4, `(.L_x_7) ;  /* 0x0000000a048c7947 */ /* 0x000fea000b800000 */
[----:B-1----:R-:W0:Y:S02]  /*06b0*/  SHFL.BFLY PT, R3, R0, 0x10, 0x1f ;  /* 0x0e001f0000037f89 */ /* 0x002e2400000e0000 */
[----:B0-----:R-:W-:-:S05]  /*06c0*/  FADD R3, R3, R0 ;  /* 0x0000000003037221 */ /* 0x001fca0000000000 */
[----:B------:R-:W0:Y:S02]  /*06d0*/  SHFL.BFLY PT, R2, R3, 0x8, 0x1f ;  /* 0x0d001f0003027f89 */ /* 0x000e2400000e0000 */
[----:B0-----:R-:W-:-:S05]  /*06e0*/  FADD R2, R3, R2 ;  /* 0x0000000203027221 */ /* 0x001fca0000000000 */
[----:B------:R-:W0:Y:S02]  /*06f0*/  SHFL.BFLY PT, R7, R2, 0x4, 0x1f ;  /* 0x0c801f0002077f89 */ /* 0x000e2400000e0000 */
[----:B0-----:R-:W-:-:S05]  /*0700*/  FADD R7, R2, R7 ;  /* 0x0000000702077221 */ /* 0x001fca0000000000 */
[----:B------:R-:W0:Y:S02]  /*0710*/  SHFL.BFLY PT, R6, R7, 0x2, 0x1f ;  /* 0x0c401f0007067f89 */ /* 0x000e2400000e0000 */
[----:B0-----:R-:W-:-:S05]  /*0720*/  FADD R6, R7, R6 ;  /* 0x0000000607067221 */ /* 0x001fca0000000000 */
[----:B------:R0:W1:Y:S02]  /*0730*/  SHFL.BFLY PT, R9, R6, 0x1, 0x1f ;  /* 0x0c201f0006097f89 */ /* 0x00006400000e0000 */
.L_x_25:
[----:B------:R-:W-:Y:S01]  /*0740*/  ISETP.NE.AND P0, PT, R4, RZ, PT ;  /* 0x000000ff0400720c */ /* 0x000fe20003f05270 */
[----:B-1----:R-:W-:-:S12]  /*0750*/  FADD R0, R6, R9 ;  /* 0x0000000906007221 */ /* 0x002fd80000000000 */
[----:B------:R-:W-:Y:S05]  /*0760*/  @P0 BRA `(.L_x_6) ;  /* 0x0000000000bc0947 */ /* 0x000fea0003800000 */
[----:B------:R-:W-:Y:S01]  /*0770*/  I2FP.F32.S32 R3, UR8 ;  /* 0x0000000800037c45 */ /* 0x000fe20008201400 */
[----:B------:R-:W-:Y:S03]  /*0780*/  BSSY.RECONVERGENT B0, `(.L_x_8) ;  /* 0x000000c000007945 */ /* 0x000fe60003800200 */
[----:B------:R-:W1:Y:S08]  /*0790*/  MUFU.RCP R2, R3 ;  /* 0x0000000300027308 */ /* 0x000e700000001000 */
[----:B------:R-:W2:Y:S01]  /*07a0*/  FCHK P0, R0, R3 ;  /* 0x0000000300007302 */ /* 0x000ea20000000000 */
[----:B-1----:R-:W-:-:S04]  /*07b0*/  FFMA R7, -R3, R2, 1 ;  /* 0x3f80000003077423 */ /* 0x002fc80000000102 */
[----:B------:R-:W-:-:S04]  /*07c0*/  FFMA R7, R2, R7, R2 ;  /* 0x0000000702077223 */ /* 0x000fc80000000002 */
[----:B------:R-:W-:-:S04]  /*07d0*/  FFMA R2, R0, R7, RZ ;  /* 0x0000000700027223 */ /* 0x000fc800000000ff */
[----:B0-----:R-:W-:-:S04]  /*07e0*/  FFMA R6, -R3, R2, R0 ;  /* 0x0000000203067223 */ /* 0x001fc80000000100 */
[----:B------:R-:W-:Y:S01]  /*07f0*/  FFMA R2, R7, R6, R2 ;  /* 0x0000000607027223 */ /* 0x000fe20000000002 */
[----:B--2---:R-:W-:Y:S06]  /*0800*/  @!P0 BRA `(.L_x_9) ;  /* 0x00000000000c8947 */ /* 0x004fec0003800000 */
[----:B------:R-:W-:-:S07]  /*0810*/  MOV R2, 0x830 ;  /* 0x0000083000027802 */ /* 0x000fce0000000f00 */
[----:B------:R-:W-:Y:S05]  /*0820*/  CALL.REL.NOINC `($__internal_2_$__cuda_sm3x_div_rn_noftz_f32_slowpath) ;  /* 0x0000000c00e87944 */ /* 0x000fea0003c00000 */
[----:B------:R-:W-:-:S07]  /*0830*/  MOV R2, R0 ;  /* 0x0000000000027202 */ /* 0x000fce0000000f00 */
.L_x_9:
[----:B------:R-:W-:Y:S05]  /*0840*/  BSYNC.RECONVERGENT B0 ;  /* 0x0000000000007941 */ /* 0x000fea0003800200 */
.L_x_8:
[----:B------:R-:W-:Y:S01]  /*0850*/  FADD R3, R2, 9.9999997473787516356e-06 ;  /* 0x3727c5ac02037421 */ /* 0x000fe20000000000 */
[----:B------:R-:W-:Y:S03]  /*0860*/  BSSY.RECONVERGENT B0, `(.L_x_10) ;  /* 0x000000d000007945 */ /* 0x000fe60003800200 */
[----:B------:R-:W-:Y:S01]  /*0870*/  VIADD R2, R3, 0xf3000000 ;  /* 0xf300000003027836 */ /* 0x000fe20000000000 */
[----:B------:R0:W1:Y:S04]  /*0880*/  MUFU.RSQ R0, R3 ;  /* 0x0000000300007308 */ /* 0x0000680000001400 */
[----:B------:R-:W-:-:S13]  /*0890*/  ISETP.GT.U32.AND P0, PT, R2, 0x727fffff, PT ;  /* 0x727fffff0200780c */ /* 0x000fda0003f04070 */
[----:B01----:R-:W-:Y:S05]  /*08a0*/  @!P0 BRA `(.L_x_11) ;  /* 0x0000000000108947 */ /* 0x003fea0003800000 */
[----:B------:R-:W-:-:S07]  /*08b0*/  MOV R9, 0x8d0 ;  /* 0x000008d000097802 */ /* 0x000fce0000000f00 */
[----:B------:R-:W-:Y:S05]  /*08c0*/  CALL.REL.NOINC `($__internal_1_$__cuda_sm20_sqrt_rn_f32_slowpath) ;  /* 0x0000000c00607944 */ /* 0x000fea0003c00000 */
[----:B------:R-:W-:Y:S01]  /*08d0*/  IMAD.MOV.U32 R2, RZ, RZ, R0 ;  /* 0x000000ffff027224 */ /* 0x000fe200078e0000 */
[----:B------:R-:W-:Y:S06]  /*08e0*/  BRA `(.L_x_12) ;  /* 0x0000000000107947 */ /* 0x000fec0003800000 */
.L_x_11:
[----:B------:R-:W-:Y:S01]  /*08f0*/  FMUL.FTZ R2, R3, R0 ;  /* 0x0000000003027220 */ /* 0x000fe20000410000 */
[----:B------:R-:W-:-:S03]  /*0900*/  FMUL.FTZ R0, R0, 0.5 ;  /* 0x3f00000000007820 */ /* 0x000fc60000410000 */
[----:B------:R-:W-:-:S04]  /*0910*/  FFMA R3, -R2, R2, R3 ;  /* 0x0000000202037223 */ /* 0x000fc80000000103 */
[----:B------:R-:W-:-:S07]  /*0920*/  FFMA R2, R3, R0, R2 ;  /* 0x0000000003027223 */ /* 0x000fce0000000002 */
.L_x_12:
[----:B------:R-:W-:Y:S05]  /*0930*/  BSYNC.RECONVERGENT B0 ;  /* 0x0000000000007941 */ /* 0x000fea0003800200 */
.L_x_10:
[----:B------:R-:W-:Y:S01]  /*0940*/  IADD3 R0, PT, PT, R2, 0x1800000, RZ ;  /* 0x0180000002007810 */ /* 0x000fe20007ffe0ff */
[----:B------:R-:W-:Y:S03]  /*0950*/  BSSY.RECONVERGENT B0, `(.L_x_13) ;  /* 0x000000c000007945 */ /* 0x000fe60003800200 */
[----:B------:R-:W-:-:S04]  /*0960*/  LOP3.LUT R0, R0, 0x7f800000, RZ, 0xc0, !PT ;  /* 0x7f80000000007812 */ /* 0x000fc800078ec0ff */
[----:B------:R-:W-:-:S13]  /*0970*/  ISETP.GT.U32.AND P0, PT, R0, 0x1ffffff, PT ;  /* 0x01ffffff0000780c */ /* 0x000fda0003f04070 */
[----:B------:R-:W-:Y:S05]  /*0980*/  @P0 BRA `(.L_x_14) ;  /* 0x0000000000100947 */ /* 0x000fea0003800000 */
[----:B------:R-:W-:-:S07]  /*0990*/  MOV R6, 0x9b0 ;  /* 0x000009b000067802 */ /* 0x000fce0000000f00 */
[----:B------:R-:W-:Y:S05]  /*09a0*/  CALL.REL.NOINC `($__internal_0_$__cuda_sm20_rcp_rn_f32_slowpath) ;  /* 0x0000000800587944 */ /* 0x000fea0003c00000 */
[----:B------:R-:W-:Y:S01]  /*09b0*/  IMAD.MOV.U32 R0, RZ, RZ, R3 ;  /* 0x000000ffff007224 */ /* 0x000fe200078e0003 */
[----:B------:R-:W-:Y:S06]  /*09c0*/  BRA `(.L_x_15) ;  /* 0x0000000000107947 */ /* 0x000fec0003800000 */
.L_x_14:
[----:B------:R-:W0:Y:S02]  /*09d0*/  MUFU.RCP R3, R2 ;  /* 0x0000000200037308 */ /* 0x000e240000001000 */
[----:B0-----:R-:W-:-:S04]  /*09e0*/  FFMA R0, R3, R2, -1 ;  /* 0xbf80000003007423 */ /* 0x001fc80000000002 */
[----:B------:R-:W-:-:S04]  /*09f0*/  FADD.FTZ R0, -R0, -RZ ;  /* 0x800000ff00007221 */ /* 0x000fc80000010100 */
[----:B------:R-:W-:-:S07]  /*0a00*/  FFMA R0, R3, R0, R3 ;  /* 0x0000000003007223 */ /* 0x000fce0000000003 */
.L_x_15:
[----:B------:R-:W-:Y:S05]  /*0a10*/  BSYNC.RECONVERGENT B0 ;  /* 0x0000000000007941 */ /* 0x000fea0003800200 */
.L_x_13:
[----:B------:R-:W0:Y:S01]  /*0a20*/  S2UR UR5, SR_CgaCtaId ;  /* 0x00000000000579c3 */ /* 0x000e220000008800 */
[----:B------:R-:W-:Y:S02]  /*0a30*/  UMOV UR4, 0x400 ;  /* 0x0000040000047882 */ /* 0x000fe40000000000 */
[----:B0-----:R-:W-:-:S09]  /*0a40*/  ULEA UR4, UR5, UR4, 0x18 ;  /* 0x0000000405047291 */ /* 0x001fd2000f8ec0ff */
[----:B------:R2:W-:Y:S03]  /*0a50*/  STS [UR4], R0 ;  /* 0x00000000ff007988 */ /* 0x0005e60008000804 */
.L_x_6:
[----:B------:R-:W3:Y:S01]  /*0a60*/  LDC R11, c[0x0][0x398] ;  /* 0x0000e600ff0b7b82 */ /* 0x000ee20000000800 */
[----:B------:R-:W-:Y:S05]  /*0a70*/  WARPSYNC.ALL ;  /* 0x0000000000007948 */ /* 0x000fea0003800000 */
[----:B---3--:R-:W-:Y:S02]  /*0a80*/  ISETP.GE.AND P0, PT, R4, R11, PT ;  /* 0x0000000b0400720c */ /* 0x008fe40003f06270 */
[----:B------:R-:W3:Y:S08]  /*0a90*/  S2UR UR5, SR_CgaCtaId ;  /* 0x00000000000579c3 */ /* 0x000ef00000008800 */
[----:B------:R-:W-:Y:S06]  /*0aa0*/  BAR.SYNC.DEFER_BLOCKING 0x0 ;  /* 0x0000000000007b1d */ /* 0x000fec0000010000 */
[----:B------:R-:W-:-:S02]  /*0ab0*/  UMOV UR4, 0x400 ;  /* 0x0000040000047882 */ /* 0x000fc40000000000 */
[----:B---3--:R-:W-:Y:S01]  /*0ac0*/  ULEA UR4, UR5, UR4, 0x18 ;  /* 0x0000000405047291 */ /* 0x008fe2000f8ec0ff */
[----:B------:R-:W-:Y:S11]  /*0ad0*/  @P0 EXIT ;  /* 0x000000000000094d */ /* 0x000ff60003800000 */
[----:B0-----:R-:W0:Y:S01]  /*0ae0*/  I2F.U32.RP R6, R5 ;  /* 0x0000000500067306 */ /* 0x001e220000209000 */
[----:B-12---:R-:W-:Y:S01]  /*0af0*/  IMAD.IADD R0, R4, 0x1, R5 ;  /* 0x0000000104007824 */ /* 0x006fe200078e0205 */
[----:B------:R-:W-:Y:S01]  /*0b00*/  ISETP.NE.U32.AND P2, PT, R5, RZ, PT ;  /* 0x000000ff0500720c */ /* 0x000fe20003f45070 */
[----:B------:R-:W1:Y:S01]  /*0b10*/  LDCU.128 UR8, c[0x0][0x380] ;  /* 0x00007000ff0877ac */ /* 0x000e620008000c00 */
[----:B------:R-:W-:Y:S02]  /*0b20*/  BSSY.RECONVERGENT B0, `(.L_x_16) ;  /* 0x0000033000007945 */ /* 0x000fe40003800200 */
[CC--:B------:R-:W-:Y:S02]  /*0b30*/  ISETP.GE.U32.AND P0, PT, R0.reuse, R11.reuse, PT ;  /* 0x0000000b0000720c */ /* 0x0c0fe40003f06070 */
[----:B------:R-:W-:Y:S02]  /*0b40*/  VIMNMX.U32 R7, PT, PT, R0, R11, !PT ;  /* 0x0000000b00077248 */ /* 0x000fe40007fe0000 */
[----:B------:R-:W-:-:S04]  /*0b50*/  SEL R10, RZ, 0x1, P0 ;  /* 0x00000001ff0a7807 */ /* 0x000fc80000000000 */
[----:B------:R-:W-:Y:S01]  /*0b60*/  IADD3 R0, PT, PT, R7, -R0, -R10 ;  /* 0x8000000007007210 */ /* 0x000fe20007ffe80a */
[----:B0-----:R-:W0:Y:S02]  /*0b70*/  MUFU.RCP R6, R6 ;  /* 0x0000000600067308 */ /* 0x001e240000001000 */
[----:B0-----:R-:W-:Y:S02]  /*0b80*/  VIADD R2, R6, 0xffffffe ;  /* 0x0ffffffe06027836 */ /* 0x001fe40000000000 */
[----:B------:R-:W0:Y:S04]  /*0b90*/  LDC.64 R6, c[0x0][0x390] ;  /* 0x0000e400ff067b82 */ /* 0x000e280000000a00 */
[----:B------:R2:W3:Y:S02]  /*0ba0*/  F2I.FTZ.U32.TRUNC.NTZ R3, R2 ;  /* 0x0000000200037305 */ /* 0x0004e4000021f000 */
[----:B--2---:R-:W-:Y:S01]  /*0bb0*/  IMAD.MOV.U32 R2, RZ, RZ, RZ ;  /* 0x000000ffff027224 */ /* 0x004fe200078e00ff */
[----:B---3--:R-:W-:-:S05]  /*0bc0*/  IADD3 R8, PT, PT, RZ, -R3, RZ ;  /* 0x80000003ff087210 */ /* 0x008fca0007ffe0ff */
[----:B------:R-:W-:-:S04]  /*0bd0*/  IMAD R9, R8, R5, RZ ;  /* 0x0000000508097224 */ /* 0x000fc800078e02ff */
[----:B------:R-:W-:-:S06]  /*0be0*/  IMAD.HI.U32 R9, R3, R9, R2 ;  /* 0x0000000903097227 */ /* 0x000fcc00078e0002 */
[----:B------:R-:W-:Y:S02]  /*0bf0*/  IMAD.HI.U32 R13, R9, R0, RZ ;  /* 0x00000000090d7227 */ /* 0x000fe400078e00ff */
[----:B------:R-:W2:Y:S03]  /*0c00*/  LDC.64 R8, c[0x0][0x380] ;  /* 0x0000e000ff087b82 */ /* 0x000ea60000000a00 */
[----:B------:R-:W-:-:S05]  /*0c10*/  IADD3 R2, PT, PT, -R13, RZ, RZ ;  /* 0x000000ff0d027210 */ /* 0x000fca0007ffe1ff */
[----:B------:R-:W-:Y:S02]  /*0c20*/  IMAD R0, R5, R2, R0 ;  /* 0x0000000205007224 */ /* 0x000fe400078e0200 */
[----:B------:R-:W3:Y:S03]  /*0c30*/  LDC.64 R2, c[0x0][0x388] ;  /* 0x0000e200ff027b82 */ /* 0x000ee60000000a00 */
[----:B------:R-:W-:-:S13]  /*0c40*/  ISETP.GE.U32.AND P0, PT, R0, R5, PT ;  /* 0x000000050000720c */ /* 0x000fda0003f06070 */
[----:B------:R-:W-:Y:S02]  /*0c50*/  @P0 IMAD.IADD R0, R0, 0x1, -R5 ;  /* 0x0000000100000824 */ /* 0x000fe400078e0a05 */
[----:B------:R-:W-:-:S03]  /*0c60*/  @P0 VIADD R13, R13, 0x1 ;  /* 0x000000010d0d0836 */ /* 0x000fc60000000000 */
[----:B------:R-:W-:Y:S02]  /*0c70*/  ISETP.GE.U32.AND P1, PT, R0, R5, PT ;  /* 0x000000050000720c */ /* 0x000fe40003f26070 */
[----:B------:R-:W4:Y:S01]  /*0c80*/  LDS R0, [UR4] ;  /* 0x00000004ff007984 */ /* 0x000f220008000800 */
[----:B------:R-:W0:Y:S10]  /*0c90*/  LDCU.64 UR4, c[0x0][0x390] ;  /* 0x00007200ff0477ac */ /* 0x000e340008000a00 */
[----:B------:R-:W-:-:S02]  /*0ca0*/  @P1 IADD3 R13, PT, PT, R13, 0x1, RZ ;  /* 0x000000010d0d1810 */ /* 0x000fc40007ffe0ff */
[----:B------:R-:W-:-:S05]  /*0cb0*/  @!P2 LOP3.LUT R13, RZ, R5, RZ, 0x33, !PT ;  /* 0x00000005ff0da212 */ /* 0x000fca00078e33ff */
[----:B------:R-:W-:-:S05]  /*0cc0*/  IMAD.IADD R10, R10, 0x1, R13 ;  /* 0x000000010a0a7824 */ /* 0x000fca00078e020d */
[C---:B------:R-:W-:Y:S02]  /*0cd0*/  LOP3.LUT R12, R10.reuse, 0x3, RZ, 0xc0, !PT ;  /* 0x000000030a0c7812 */ /* 0x040fe400078ec0ff */
[----:B------:R-:W-:Y:S02]  /*0ce0*/  ISETP.GE.U32.AND P0, PT, R10, 0x3, PT ;  /* 0x000000030a00780c */ /* 0x000fe40003f06070 */
[----:B------:R-:W-:-:S13]  /*0cf0*/  ISETP.NE.AND P1, PT, R12, 0x3, PT ;  /* 0x000000030c00780c */ /* 0x000fda0003f25270 */
[----:B01234-:R-:W-:Y:S05]  /*0d00*/  @!P1 BRA `(.L_x_17) ;  /* 0x0000000000509947 */ /* 0x01ffea0003800000 */
[----:B------:R-:W-:Y:S02]  /*0d10*/  VIADD R10, R10, 0x1 ;  /* 0x000000010a0a7836 */ /* 0x000fe40000000000 */
[----:B------:R-:W-:-:S03]  /*0d20*/  IMAD.WIDE.U32 R12, R4, 0x4, RZ ;  /* 0x00000004040c7825 */ /* 0x000fc600078e00ff */
[----:B------:R-:W-:-:S05]  /*0d30*/  LOP3.LUT R10, R10, 0x3, RZ, 0xc0, !PT ;  /* 0x000000030a0a7812 */ /* 0x000fca00078ec0ff */
[C---:B------:R-:W-:Y:S01]  /*0d40*/  IMAD R4, R10.reuse, R5, R4 ;  /* 0x000000050a047224 */ /* 0x040fe200078e0204 */
[----:B------:R-:W-:-:S07]  /*0d50*/  IADD3 R10, PT, PT, -R10, RZ, RZ ;  /* 0x000000ff0a0a7210 */ /* 0x000fce0007ffe1ff */
.L_x_18:
[C---:B------:R-:W-:Y:S02]  /*0d60*/  IADD3 R16, P2, PT, R12.reuse, UR10, RZ ;  /* 0x0000000a0c107c10 */ /* 0x040fe4000ff5e0ff */
[----:B------:R-:W-:Y:S02]  /*0d70*/  IADD3 R14, P1, PT, R12, UR4, RZ ;  /* 0x000000040c0e7c10 */ /* 0x000fe4000ff3e0ff */
[C---:B------:R-:W-:Y:S02]  /*0d80*/  IADD3.X R17, PT, PT, R13.reuse, UR11, RZ, P2, !PT ;  /* 0x0000000b0d117c10 */ /* 0x040fe400097fe4ff */
[----:B------:R-:W-:-:S04]  /*0d90*/  IADD3.X R15, PT, PT, R13, UR5, RZ, P1, !PT ;  /* 0x000000050d0f7c10 */ /* 0x000fc80008ffe4ff */
[----:B------:R-:W2:Y:S04]  /*0da0*/  LDG.E R17, desc[UR6][R16.64] ;  /* 0x0000000610117981 */ /* 0x000ea8000c1e1900 */
[----:B------:R-:W3:Y:S01]  /*0db0*/  LDG.E R14, desc[UR6][R14.64] ;  /* 0x000000060e0e7981 */ /* 0x000ee2000c1e1900 */
[----:B0-----:R-:W-:Y:S01]  /*0dc0*/  IADD3 R18, P1, PT, R12, UR8, RZ ;  /* 0x000000080c127c10 */ /* 0x001fe2000ff3e0ff */
[----:B------:R-:W-:-:S03]  /*0dd0*/  VIADD R10, R10, 0x1 ;  /* 0x000000010a0a7836 */ /* 0x000fc60000000000 */
[----:B------:R-:W-:Y:S01]  /*0de0*/  IADD3.X R19, PT, PT, R13, UR9, RZ, P1, !PT ;  /* 0x000000090d137c10 */ /* 0x000fe20008ffe4ff */
[----:B------:R-:W-:Y:S01]  /*0df0*/  IMAD.WIDE.U32 R12, R5, 0x4, R12 ;  /* 0x00000004050c7825 */ /* 0x000fe200078e000c */
[----:B------:R-:W-:-:S03]  /*0e00*/  ISETP.NE.AND P1, PT, R10, RZ, PT ;  /* 0x000000ff0a00720c */ /* 0x000fc60003f25270 */
[----:B--2---:R-:W-:-:S04]  /*0e10*/  FMUL R21, R0, R17 ;  /* 0x0000001100157220 */ /* 0x004fc80000400000 */
[----:B---3--:R-:W-:-:S05]  /*0e20*/  FMUL R21, R14, R21 ;  /* 0x000000150e157220 */ /* 0x008fca0000400000 */
[----:B------:R0:W-:Y:S01]  /*0e30*/  STG.E desc[UR6][R18.64], R21 ;  /* 0x0000001512007986 */ /* 0x0001e2000c101906 */
[----:B------:R-:W-:Y:S05]  /*0e40*/  @P1 BRA `(.L_x_18) ;  /* 0xfffffffc00c41947 */ /* 0x000fea000383ffff */
.L_x_17:
[----:B------:R-:W-:Y:S05]  /*0e50*/  BSYNC.RECONVERGENT B0 ;  /* 0x0000000000007941 */ /* 0x000fea0003800200 */
.L_x_16:
[----:B------:R-:W-:Y:S05]  /*0e60*/  @!P0 EXIT ;  /* 0x000000000000894d */ /* 0x000fea0003800000 */
.L_x_19:
[----:B------:R-:W-:-:S04]  /*0e70*/  IMAD.WIDE.U32 R14, R4, 0x4, R2 ;  /* 0x00000004040e7825 */ /* 0x000fc800078e0002 */
[C---:B--2---:R-:W-:Y:S02]  /*0e80*/  IMAD.WIDE.U32 R12, R4.reuse, 0x4, R6 ;  /* 0x00000004040c7825 */ /* 0x044fe400078e0006 */
[----:B------:R-:W2:Y:S04]  /*0e90*/  LDG.E R15, desc[UR6][R14.64] ;  /* 0x000000060e0f7981 */ /* 0x000ea8000c1e1900 */
[----:B------:R-:W3:Y:S01]  /*0ea0*/  LDG.E R12, desc[UR6][R12.64] ;  /* 0x000000060c0c7981 */ /* 0x000ee2000c1e1900 */
[----:B------:R-:W-:Y:S02]  /*0eb0*/  IMAD.IADD R23, R5, 0x1, R4 ;  /* 0x0000000105177824 */ /* 0x000fe400078e0204 */
[----:B------:R-:W-:-:S04]  /*0ec0*/  IMAD.WIDE.U32 R16, R4, 0x4, R8 ;  /* 0x0000000404107825 */ /* 0x000fc800078e0008 */
[----:B0-----:R-:W-:-:S04]  /*0ed0*/  IMAD.WIDE.U32 R20, R23, 0x4, R2 ;  /* 0x0000000417147825 */ /* 0x001fc800078e0002 */
[----:B--2---:R-:W-:-:S04]  /*0ee0*/  FMUL R19, R0, R15 ;  /* 0x0000000f00137220 */ /* 0x004fc80000400000 */
[----:B---3--:R-:W-:Y:S01]  /*0ef0*/  FMUL R25, R12, R19 ;  /* 0x000000130c197220 */ /* 0x008fe20000400000 */
[----:B------:R-:W-:-:S04]  /*0f00*/  IMAD.WIDE.U32 R18, R23, 0x4, R6 ;  /* 0x0000000417127825 */ /* 0x000fc800078e0006 */
[----:B------:R0:W-:Y:S04]  /*0f10*/  STG.E desc[UR6][R16.64], R25 ;  /* 0x0000001910007986 */ /* 0x0001e8000c101906 */
[----:B------:R-:W2:Y:S04]  /*0f20*/  LDG.E R21, desc[UR6][R20.64] ;  /* 0x0000000614157981 */ /* 0x000ea8000c1e1900 */
[----:B------:R-:W3:Y:S01]  /*0f30*/  LDG.E R18, desc[UR6][R18.64] ;  /* 0x0000000612127981 */ /* 0x000ee2000c1e1900 */
[C---:B------:R-:W-:Y:S01]  /*0f40*/  IADD3 R29, PT, PT, R23.reuse, R5, RZ ;  /* 0x00000005171d7210 */ /* 0x040fe20007ffe0ff */
[----:B------:R-:W-:-:S04]  /*0f50*/  IMAD.WIDE.U32 R12, R23, 0x4, R8 ;  /* 0x00000004170c7825 */ /* 0x000fc800078e0008 */
[----:B------:R-:W-:-:S04]  /*0f60*/  IMAD.WIDE.U32 R22, R29, 0x4, R2 ;  /* 0x000000041d167825 */ /* 0x000fc800078e0002 */
[----:B--2---:R-:W-:-:S04]  /*0f70*/  FMUL R15, R0, R21 ;  /* 0x00000015000f7220 */ /* 0x004fc80000400000 */
[----:B---3--:R-:W-:Y:S01]  /*0f80*/  FMUL R27, R18, R15 ;  /* 0x0000000f121b7220 */ /* 0x008fe20000400000 */
[----:B------:R-:W-:-:S04]  /*0f90*/  IMAD.WIDE.U32 R14, R29, 0x4, R6 ;  /* 0x000000041d0e7825 */ /* 0x000fc800078e0006 */
[----:B------:R1:W-:Y:S04]  /*0fa0*/  STG.E desc[UR6][R12.64], R27 ;  /* 0x0000001b0c007986 */ /* 0x0003e8000c101906 */
[----:B------:R-:W2:Y:S04]  /*0fb0*/  LDG.E R23, desc[UR6][R22.64] ;  /* 0x0000000616177981 */ /* 0x000ea8000c1e1900 */
[----:B------:R-:W3:Y:S01]  /*0fc0*/  LDG.E R14, desc[UR6][R14.64] ;  /* 0x000000060e0e7981 */ /* 0x000ee2000c1e1900 */
[C---:B------:R-:W-:Y:S02]  /*0fd0*/  IMAD.IADD R4, R29.reuse, 0x1, R5 ;  /* 0x000000011d047824 */ /* 0x040fe400078e0205 */
[----:B0-----:R-:W-:-:S04]  /*0fe0*/  IMAD.WIDE.U32 R16, R29, 0x4, R8 ;  /* 0x000000041d107825 */ /* 0x001fc800078e0008 */
[----:B------:R-:W-:-:S04]  /*0ff0*/  IMAD.WIDE.U32 R20, R4, 0x4, R2 ;  /* 0x0000000404147825 */ /* 0x000fc800078e0002 */
[----:B--2---:R-:W-:-:S04]  /*1000*/  FMUL R19, R0, R23 ;  /* 0x0000001700137220 */ /* 0x004fc80000400000 */
[----:B---3--:R-:W-:Y:S01]  /*1010*/  FMUL R25, R14, R19 ;  /* 0x000000130e197220 */ /* 0x008fe20000400000 */
[----:B------:R-:W-:-:S04]  /*1020*/  IMAD.WIDE.U32 R18, R4, 0x4, R6 ;  /* 0x0000000404127825 */ /* 0x000fc800078e0006 */
[----:B------:R2:W-:Y:S04]  /*1030*/  STG.E desc[UR6][R16.64], R25 ;  /* 0x0000001910007986 */ /* 0x0005e8000c101906 */
[----:B------:R-:W3:Y:S04]  /*1040*/  LDG.E R21, desc[UR6][R20.64] ;  /* 0x0000000614157981 */ /* 0x000ee8000c1e1900 */
[----:B------:R-:W4:Y:S01]  /*1050*/  LDG.E R18, desc[UR6][R18.64] ;  /* 0x0000000612127981 */ /* 0x000f22000c1e1900 */
[----:B-1----:R-:W-:-:S04]  /*1060*/  IMAD.WIDE.U32 R12, R4, 0x4, R8 ;  /* 0x00000004040c7825 */ /* 0x002fc800078e0008 */
[----:B------:R-:W-:-:S05]  /*1070*/  IMAD.IADD R4, R4, 0x1, R5 ;  /* 0x0000000104047824 */ /* 0x000fca00078e0205 */
[----:B------:R-:W-:Y:S01]  /*1080*/  ISETP.GE.AND P0, PT, R4, R11, PT ;  /* 0x0000000b0400720c */ /* 0x000fe20003f06270 */
[----:B---3--:R-:W-:-:S04]  /*1090*/  FMUL R23, R0, R21 ;  /* 0x0000001500177220 */ /* 0x008fc80000400000 */
[----:B----4-:R-:W-:-:S05]  /*10a0*/  FMUL R23, R18, R23 ;  /* 0x0000001712177220 */ /* 0x010fca0000400000 */
[----:B------:R2:W-:Y:S03]  /*10b0*/  STG.E desc[UR6][R12.64], R23 ;  /* 0x000000170c007986 */ /* 0x0005e6000c101906 */
[----:B------:R-:W-:Y:S05]  /*10c0*/  @!P0 BRA `(.L_x_19) ;  /* 0xfffffffc00688947 */ /* 0x000fea000383ffff */
[----:B------:R-:W-:Y:S05]  /*10d0*/  EXIT ;  /* 0x000000000000794d */ /* 0x000fea0003800000 */
.L_x_7:
[----:B------:R-:W-:Y:S02]  /*10e0*/  HFMA2 R11, -RZ, RZ, 0, 9.5367431640625e-07 ;  /* 0x00000010ff0b7431 */ /* 0x000fe400000001ff */
[----:B------:R-:W-:Y:S02]  /*10f0*/  IMAD.MOV.U32 R13, RZ, RZ, 0x1f ;  /* 0x0000001fff0d7424 */ /* 0x000fe400078e00ff */
[----:B------:R-:W-:-:S07]  /*1100*/  IMAD.MOV.U32 R8, RZ, RZ, -0x1 ;  /* 0xffffffffff087424 */ /* 0x000fce00078e00ff */
[----:B-1----:R-:W-:Y:S05]  /*1110*/  WARPSYNC.COLLECTIVE R8, `(.L_x_20) ;  /* 0x0000000008087348 */ /* 0x002fea0003c00000 */
[----:B-1----:R0:W1:Y:S02]  /*1120*/  SHFL.BFLY P0, R9, R0, R11, R13 ;  /* 0x0c00000b00097389 */ /* 0x002064000000000d */
[----:B01----:R-:W-:Y:S05]  /*1130*/  ENDCOLLECTIVE ;  /* 0x000000000000791b */ /* 0x003fea0003800000 */
.L_x_20:
[----:B------:R-:W-:Y:S01]  /*1140*/  IMAD.MOV.U32 R11, RZ, RZ, 0x8 ;  /* 0x00000008ff0b7424 */ /* 0x000fe200078e00ff */
[----:B------:R-:W-:-:S05]  /*1150*/  MOV R3, R9 ;  /* 0x0000000900037202 */ /* 0x000fca0000000f00 */
[----:B------:R-:W-:-:S04]  /*1160*/  FADD R3, R3, R0 ;  /* 0x0000000003037221 */ /* 0x000fc80000000000 */
[----:B------:R-:W-:-:S07]  /*1170*/  IMAD.MOV.U32 R0, RZ, RZ, R3 ;  /* 0x000000ffff007224 */ /* 0x000fce00078e0003 */
[----:B------:R-:W-:Y:S05]  /*1180*/  WARPSYNC.COLLECTIVE R8, `(.L_x_21) ;  /* 0x0000000008087348 */ /* 0x000fea0003c00000 */
[----:B------:R0:W1:Y:S02]  /*1190*/  SHFL.BFLY P0, R9, R0, R11, R13 ;  /* 0x0c00000b00097389 */ /* 0x000064000000000d */
[----:B01----:R-:W-:Y:S05]  /*11a0*/  ENDCOLLECTIVE ;  /* 0x000000000000791b */ /* 0x003fea0003800000 */
.L_x_21:
[----:B------:R-:W-:Y:S01]  /*11b0*/  IMAD.MOV.U32 R11, RZ, RZ, 0x4 ;  /* 0x00000004ff0b7424 */ /* 0x000fe200078e00ff */
[----:B------:R-:W-:-:S05]  /*11c0*/  MOV R2, R9 ;  /* 0x0000000900027202 */ /* 0x000fca0000000f00 */
[----:B------:R-:W-:-:S04]  /*11d0*/  FADD R2, R3, R2 ;  /* 0x0000000203027221 */ /* 0x000fc80000000000 */
[----:B------:R-:W-:-:S07]  /*11e0*/  IMAD.MOV.U32 R0, RZ, RZ, R2 ;  /* 0x000000ffff007224 */ /* 0x000fce00078e0002 */
[----:B------:R-:W-:Y:S05]  /*11f0*/  WARPSYNC.COLLECTIVE R8, `(.L_x_22) ;  /* 0x0000000008087348 */ /* 0x000fea0003c00000 */
[----:B------:R0:W1:Y:S02]  /*1200*/  SHFL.BFLY P0, R9, R0, R11, R13 ;  /* 0x0c00000b00097389 */ /* 0x000064000000000d */
[----:B01----:R-:W-:Y:S05]  /*1210*/  ENDCOLLECTIVE ;  /* 0x000000000000791b */ /* 0x003fea0003800000 */
.L_x_22:
[----:B------:R-:W-:Y:S01]  /*1220*/  IMAD.MOV.U32 R11, RZ, RZ, 0x2 ;  /* 0x00000002ff0b7424 */ /* 0x000fe200078e00ff */
[----:B------:R-:W-:-:S05]  /*1230*/  MOV R7, R9 ;  /* 0x0000000900077202 */ /* 0x000fca0000000f00 */
[----:B------:R-:W-:-:S04]  /*1240*/  FADD R7, R2, R7 ;  /* 0x0000000702077221 */ /* 0x000fc80000000000 */
[----:B------:R-:W-:-:S07]  /*1250*/  IMAD.MOV.U32 R0, RZ, RZ, R7 ;  /* 0x000000ffff007224 */ /* 0x000fce00078e0007 */
[----:B------:R-:W-:Y:S05]  /*1260*/  WARPSYNC.COLLECTIVE R8, `(.L_x_23) ;  /* 0x0000000008087348 */ /* 0x000fea0003c00000 */
[----:B------:R0:W1:Y:S02]  /*1270*/  SHFL.BFLY P0, R9, R0, R11, R13 ;  /* 0x0c00000b00097389 */ /* 0x000064000000000d */
[----:B01----:R-:W-:Y:S05]  /*1280*/  ENDCOLLECTIVE ;  /* 0x000000000000791b */ /* 0x003fea0003800000 */
.L_x_23:
[----:B------:R-:W-:Y:S01]  /*1290*/  IMAD.MOV.U32 R11, RZ, RZ, 0x1 ;  /* 0x00000001ff0b7424 */ /* 0x000fe200078e00ff */
[----:B------:R-:W-:-:S05]  /*12a0*/  MOV R6, R9 ;  /* 0x0000000900067202 */ /* 0x000fca0000000f00 */
[----:B------:R-:W-:-:S04]  /*12b0*/  FADD R6, R7, R6 ;  /* 0x0000000607067221 */ /* 0x000fc80000000000 */
[----:B------:R-:W-:-:S07]  /*12c0*/  IMAD.MOV.U32 R0, RZ, RZ, R6 ;  /* 0x000000ffff007224 */ /* 0x000fce00078e0006 */
[----:B------:R-:W-:Y:S05]  /*12d0*/  WARPSYNC.COLLECTIVE R8, `(.L_x_24) ;  /* 0x0000000008087348 */ /* 0x000fea0003c00000 */
[----:B------:R0:W1:Y:S02]  /*12e0*/  SHFL.BFLY P0, R9, R0, R11, R13 ;  /* 0x0c00000b00097389 */ /* 0x000064000000000d */
[----:B01----:R-:W-:Y:S05]  /*12f0*/  ENDCOLLECTIVE ;  /* 0x000000000000791b */ /* 0x003fea0003800000 */
.L_x_24:
[----:B------:R-:W-:Y:S05]  /*1300*/  BRA `(.L_x_25) ;  /* 0xfffffff4000c7947 */ /* 0x000fea000383ffff */
        .weak           $__internal_0_$__cuda_sm20_rcp_rn_f32_slowpath
        .type           $__internal_0_$__cuda_sm20_rcp_rn_f32_slowpath,@function
        .size           $__internal_0_$__cuda_sm20_rcp_rn_f32_slowpath,($__internal_1_$__cuda_sm20_sqrt_rn_f32_slowpath - $__internal_0_$__cuda_sm20_rcp_rn_f32_slowpath)
$__internal_0_$__cuda_sm20_rcp_rn_f32_slowpath:
[----:B------:R-:W-:Y:S01]  /*1310*/  SHF.L.U32 R0, R2, 0x1, RZ ;  /* 0x0000000102007819 */ /* 0x000fe200000006ff */
[----:B------:R-:W-:Y:S03]  /*1320*/  BSSY.RECONVERGENT B1, `(.L_x_26) ;  /* 0x0000030000017945 */ /* 0x000fe60003800200 */
[----:B------:R-:W-:-:S04]  /*1330*/  SHF.R.U32.HI R9, RZ, 0x18, R0 ;  /* 0x00000018ff097819 */ /* 0x000fc80000011600 */
[----:B------:R-:W-:-:S13]  /*1340*/  ISETP.NE.U32.AND P0, PT, R9, RZ, PT ;  /* 0x000000ff0900720c */ /* 0x000fda0003f05070 */
[----:B------:R-:W-:Y:S05]  /*1350*/  @P0 BRA `(.L_x_27) ;  /* 0x0000000000280947 */ /* 0x000fea0003800000 */
[----:B------:R-:W-:-:S05]  /*1360*/  IMAD.SHL.U32 R0, R2, 0x2, RZ ;  /* 0x0000000202007824 */ /* 0x000fca00078e00ff */
[----:B------:R-:W-:-:S13]  /*1370*/  ISETP.NE.AND P0, PT, R0, RZ, PT ;  /* 0x000000ff0000720c */ /* 0x000fda0003f05270 */
[----:B------:R-:W-:Y:S01]  /*1380*/  @P0 FFMA R7, R2, 1.84467440737095516160e+19, RZ ;  /* 0x5f80000002070823 */ /* 0x000fe200000000ff */
[----:B------:R-:W-:Y:S08]  /*1390*/  @!P0 MUFU.RCP R3, R2 ;  /* 0x0000000200038308 */ /* 0x000ff00000001000 */
[----:B------:R-:W0:Y:S02]  /*13a0*/  @P0 MUFU.RCP R0, R7 ;  /* 0x0000000700000308 */ /* 0x000e240000001000 */
[----:B0-----:R-:W-:-:S04]  /*13b0*/  @P0 FFMA R8, R7, R0, -1 ;  /* 0xbf80000007080423 */ /* 0x001fc80000000000 */
[----:B------:R-:W-:-:S04]  /*13c0*/  @P0 FADD.FTZ R9, -R8, -RZ ;  /* 0x800000ff08090221 */ /* 0x000fc80000010100 */
[----:B------:R-:W-:-:S04]  /*13d0*/  @P0 FFMA R0, R0, R9, R0 ;  /* 0x0000000900000223 */ /* 0x000fc80000000000 */
[----:B------:R-:W-:Y:S01]  /*13e0*/  @P0 FFMA R3, R0, 1.84467440737095516160e+19, RZ ;  /* 0x5f80000000030823 */ /* 0x000fe200000000ff */
[----:B------:R-:W-:Y:S06]  /*13f0*/  BRA `(.L_x_28) ;  /* 0x0000000000887947 */ /* 0x000fec0003800000 */
.L_x_27:
[----:B------:R-:W-:-:S04]  /*1400*/  IADD3 R11, PT, PT, R9, -0xfd, RZ ;  /* 0xffffff03090b7810 */ /* 0x000fc80007ffe0ff */
[----:B------:R-:W-:-:S13]  /*1410*/  ISETP.GT.U32.AND P0, PT, R11, 0x1, PT ;  /* 0x000000010b00780c */ /* 0x000fda0003f04070 */
[----:B------:R-:W-:Y:S05]  /*1420*/  @P0 BRA `(.L_x_29) ;  /* 0x0000000000780947 */ /* 0x000fea0003800000 */
[----:B------:R-:W-:Y:S01]  /*1430*/  LOP3.LUT R0, R2, 0x7fffff, RZ, 0xc0, !PT ;  /* 0x007fffff02007812 */ /* 0x000fe200078ec0ff */
[----:B------:R-:W-:-:S03]  /*1440*/  IMAD.MOV.U32 R10, RZ, RZ, 0x3 ;  /* 0x00000003ff0a7424 */ /* 0x000fc600078e00ff */
[----:B------:R-:W-:Y:S02]  /*1450*/  LOP3.LUT R0, R0, 0x3f800000, RZ, 0xfc, !PT ;  /* 0x3f80000000007812 */ /* 0x000fe400078efcff */
[----:B------:R-:W-:Y:S02]  /*1460*/  SHF.L.U32 R10, R10, R11, RZ ;  /* 0x0000000b0a0a7219 */ /* 0x000fe400000006ff */
[----:B------:R-:W0:Y:S02]  /*1470*/  MUFU.RCP R3, R0 ;  /* 0x0000000000037308 */ /* 0x000e240000001000 */
[----:B0-----:R-:W-:-:S04]  /*1480*/  FFMA R7, R0, R3, -1 ;  /* 0xbf80000000077423 */ /* 0x001fc80000000003 */
[----:B------:R-:W-:-:S04]  /*1490*/  FADD.FTZ R8, -R7, -RZ ;  /* 0x800000ff07087221 */ /* 0x000fc80000010100 */
[CCC-:B------:R-:W-:Y:S01]  /*14a0*/  FFMA.RM R7, R3.reuse, R8.reuse, R3.reuse ;  /* 0x0000000803077223 */ /* 0x1c0fe20000004003 */
[----:B------:R-:W-:-:S04]  /*14b0*/  FFMA.RP R8, R3, R8, R3 ;  /* 0x0000000803087223 */ /* 0x000fc80000008003 */
[C---:B------:R-:W-:Y:S02]  /*14c0*/  LOP3.LUT R3, R7.reuse, 0x7fffff, RZ, 0xc0, !PT ;  /* 0x007fffff07037812 */ /* 0x040fe400078ec0ff */
[----:B------:R-:W-:Y:S02]  /*14d0*/  FSETP.NEU.FTZ.AND P0, PT, R7, R8, PT ;  /* 0x000000080700720b */ /* 0x000fe40003f1d000 */
[----:B------:R-:W-:Y:S02]  /*14e0*/  LOP3.LUT R3, R3, 0x800000, RZ, 0xfc, !PT ;  /* 0x0080000003037812 */ /* 0x000fe400078efcff */
[----:B------:R-:W-:Y:S02]  /*14f0*/  SEL R7, RZ, 0xffffffff, !P0 ;  /* 0xffffffffff077807 */ /* 0x000fe40004000000 */
[----:B------:R-:W-:Y:S02]  /*1500*/  LOP3.LUT R10, R10, R3, RZ, 0xc0, !PT ;  /* 0x000000030a0a7212 */ /* 0x000fe400078ec0ff */
[----:B------:R-:W-:-:S02]  /*1510*/  IADD3 R0, PT, PT, -R7, RZ, RZ ;  /* 0x000000ff07007210 */ /* 0x000fc40007ffe1ff */
[-C--:B------:R-:W-:Y:S02]  /*1520*/  SHF.R.U32.HI R10, RZ, R11.reuse, R10 ;  /* 0x0000000bff0a7219 */ /* 0x080fe4000001160a */
[----:B------:R-:W-:Y:S02]  /*1530*/  LOP3.LUT P1, RZ, R0, R11, R3, 0xf8, !PT ;  /* 0x0000000b00ff7212 */ /* 0x000fe4000782f803 */
[C---:B------:R-:W-:Y:S02]  /*1540*/  LOP3.LUT P0, RZ, R10.reuse, 0x1, RZ, 0xc0, !PT ;  /* 0x000000010aff7812 */ /* 0x040fe4000780c0ff */
[----:B------:R-:W-:-:S04]  /*1550*/  LOP3.LUT P2, RZ, R10, 0x2, RZ, 0xc0, !PT ;  /* 0x000000020aff7812 */ /* 0x000fc8000784c0ff */
[----:B------:R-:W-:Y:S02]  /*1560*/  PLOP3.LUT P0, PT, P0, P1, P2, 0xe0, 0x0 ;  /* 0x000000000000781c */ /* 0x000fe40000703c20 */
[----:B------:R-:W-:Y:S02]  /*1570*/  LOP3.LUT P1, RZ, R2, 0x7fffff, RZ, 0xc0, !PT ;  /* 0x007fffff02ff7812 */ /* 0x000fe4000782c0ff */
[----:B------:R-:W-:-:S05]  /*1580*/  SEL R0, RZ, 0x1, !P0 ;  /* 0x00000001ff007807 */ /* 0x000fca0004000000 */
[----:B------:R-:W-:-:S05]  /*1590*/  IMAD.MOV R0, RZ, RZ, -R0 ;  /* 0x000000ffff007224 */ /* 0x000fca00078e0a00 */
[----:B------:R-:W-:Y:S02]  /*15a0*/  ISETP.GE.AND P0, PT, R0, RZ, PT ;  /* 0x000000ff0000720c */ /* 0x000fe40003f06270 */
[----:B------:R-:W-:-:S04]  /*15b0*/  IADD3 R0, PT, PT, R9, -0xfc, RZ ;  /* 0xffffff0409007810 */ /* 0x000fc80007ffe0ff */
[----:B------:R-:W-:-:S07]  /*15c0*/  SHF.R.U32.HI R3, RZ, R0, R3 ;  /* 0x00000000ff037219 */ /* 0x000fce0000011603 */
[----:B------:R-:W-:-:S05]  /*15d0*/  @!P0 VIADD R3, R3, 0x1 ;  /* 0x0000000103038836 */ /* 0x000fca0000000000 */
[----:B------:R-:W-:-:S04]  /*15e0*/  @!P1 SHF.L.U32 R3, R3, 0x1, RZ ;  /* 0x0000000103039819 */ /* 0x000fc800000006ff */
[----:B------:R-:W-:Y:S01]  /*15f0*/  LOP3.LUT R3, R3, 0x80000000, R2, 0xf8, !PT ;  /* 0x8000000003037812 */ /* 0x000fe200078ef802 */
[----:B------:R-:W-:Y:S06]  /*1600*/  BRA `(.L_x_28) ;  /* 0x0000000000047947 */ /* 0x000fec0003800000 */
.L_x_29:
[----:B------:R0:W1:Y:S02]  /*1610*/  MUFU.RCP R3, R2 ;  /* 0x0000000200037308 */ /* 0x0000640000001000 */
.L_x_28:
[----:B------:R-:W-:Y:S05]  /*1620*/  BSYNC.RECONVERGENT B1 ;  /* 0x0000000000017941 */ /* 0x000fea0003800200 */
.L_x_26:
[----:B------:R-:W-:-:S04]  /*1630*/  IMAD.MOV.U32 R7, RZ, RZ, 0x0 ;  /* 0x00000000ff077424 */ /* 0x000fc800078e00ff */
[----:B01----:R-:W-:Y:S05]  /*1640*/  RET.REL.NODEC R6 `(_Z14rmsnorm_kernelPfS_S_i) ;  /* 0xffffffe8066c7950 */ /* 0x003fea0003c3ffff */
        .weak           $__internal_1_$__cuda_sm20_sqrt_rn_f32_slowpath
        .type           $__internal_1_$__cuda_sm20_sqrt_rn_f32_slowpath,@function
        .size           $__internal_1_$__cuda_sm20_sqrt_rn_f32_slowpath,($__internal_2_$__cuda_sm3x_div_rn_noftz_f32_slowpath - $__internal_1_$__cuda_sm20_sqrt_rn_f32_slowpath)
$__internal_1_$__cuda_sm20_sqrt_rn_f32_slowpath:
[----:B------:R-:W-:-:S13]  /*1650*/  LOP3.LUT P0, RZ, R3, 0x7fffffff, RZ, 0xc0, !PT ;  /* 0x7fffffff03ff7812 */ /* 0x000fda000780c0ff */
[----:B------:R-:W-:Y:S01]  /*1660*/  @!P0 MOV R2, R3 ;  /* 0x0000000300028202 */ /* 0x000fe20000000f00 */
[----:B------:R-:W-:Y:S06]  /*1670*/  @!P0 BRA `(.L_x_30) ;  /* 0x0000000000448947 */ /* 0x000fec0003800000 */
[----:B------:R-:W-:Y:S01]  /*1680*/  FSETP.GEU.FTZ.AND P0, PT, R3, RZ, PT ;  /* 0x000000ff0300720b */ /* 0x000fe20003f1e000 */
[----:B------:R-:W-:-:S12]  /*1690*/  IMAD.MOV.U32 R0, RZ, RZ, R3 ;  /* 0x000000ffff007224 */ /* 0x000fd800078e0003 */
[----:B------:R-:W-:Y:S01]  /*16a0*/  @!P0 MOV R2, 0x7fffffff ;  /* 0x7fffffff00028802 */ /* 0x000fe20000000f00 */
[----:B------:R-:W-:Y:S06]  /*16b0*/  @!P0 BRA `(.L_x_30) ;  /* 0x0000000000348947 */ /* 0x000fec0003800000 */
[----:B------:R-:W-:-:S13]  /*16c0*/  FSETP.GTU.FTZ.AND P0, PT, |R0|, +INF , PT ;  /* 0x7f8000000000780b */ /* 0x000fda0003f1c200 */
[----:B------:R-:W-:Y:S01]  /*16d0*/  @P0 FADD.FTZ R2, R0, 1 ;  /* 0x3f80000000020421 */ /* 0x000fe20000010000 */
[----:B------:R-:W-:Y:S06]  /*16e0*/  @P0 BRA `(.L_x_30) ;  /* 0x0000000000280947 */ /* 0x000fec0003800000 */
[----:B------:R-:W-:-:S13]  /*16f0*/  FSETP.NEU.FTZ.AND P0, PT, |R0|, +INF , PT ;  /* 0x7f8000000000780b */ /* 0x000fda0003f1d200 */
[----:B------:R-:W-:-:S04]  /*1700*/  @P0 FFMA R3, R0, 1.84467440737095516160e+19, RZ ;  /* 0x5f80000000030823 */ /* 0x000fc800000000ff */
[----:B------:R-:W0:Y:S02]  /*1710*/  @P0 MUFU.RSQ R2, R3 ;  /* 0x0000000300020308 */ /* 0x000e240000001400 */
[----:B0-----:R-:W-:Y:S01]  /*1720*/  @P0 FMUL.FTZ R6, R3, R2 ;  /* 0x0000000203060220 */ /* 0x001fe20000410000 */
[----:B------:R-:W-:Y:S01]  /*1730*/  @P0 FMUL.FTZ R8, R2, 0.5 ;  /* 0x3f00000002080820 */ /* 0x000fe20000410000 */
[----:B------:R-:W-:Y:S02]  /*1740*/  @!P0 IMAD.MOV.U32 R2, RZ, RZ, R0 ;  /* 0x000000ffff028224 */ /* 0x000fe400078e0000 */
[----:B------:R-:W-:-:S04]  /*1750*/  @P0 FADD.FTZ R7, -R6, -RZ ;  /* 0x800000ff06070221 */ /* 0x000fc80000010100 */
[----:B------:R-:W-:-:S04]  /*1760*/  @P0 FFMA R7, R6, R7, R3 ;  /* 0x0000000706070223 */ /* 0x000fc80000000003 */
[----:B------:R-:W-:-:S04]  /*1770*/  @P0 FFMA R7, R7, R8, R6 ;  /* 0x0000000807070223 */ /* 0x000fc80000000006 */
[----:B------:R-:W-:-:S07]  /*1780*/  @P0 FMUL.FTZ R2, R7, 2.3283064365386962891e-10 ;  /* 0x2f80000007020820 */ /* 0x000fce0000410000 */
.L_x_30:
[----:B------:R-:W-:Y:S01]  /*1790*/  HFMA2 R3, -RZ, RZ, 0, 0 ;  /* 0x00000000ff037431 */ /* 0x000fe200000001ff */
[----:B------:R-:W-:Y:S01]  /*17a0*/  MOV R0, R2 ;  /* 0x0000000200007202 */ /* 0x000fe20000000f00 */
[----:B------:R-:W-:-:S04]  /*17b0*/  IMAD.MOV.U32 R2, RZ, RZ, R9 ;  /* 0x000000ffff027224 */ /* 0x000fc800078e0009 */
[----:B------:R-:W-:Y:S05]  /*17c0*/  RET.REL.NODEC R2 `(_Z14rmsnorm_kernelPfS_S_i) ;  /* 0xffffffe8020c7950 */ /* 0x000fea0003c3ffff */
        .weak           $__internal_2_$__cuda_sm3x_div_rn_noftz_f32_slowpath
        .type           $__internal_2_$__cuda_sm3x_div_rn_noftz_f32_slowpath,@function
        .size           $__internal_2_$__cuda_sm3x_div_rn_noftz_f32_slowpath,(.L_x_77 - $__internal_2_$__cuda_sm3x_div_rn_noftz_f32_slowpath)
$__internal_2_$__cuda_sm3x_div_rn_noftz_f32_slowpath:
[----:B------:R-:W-:Y:S01]  /*17d0*/  SHF.R.U32.HI R7, RZ, 0x17, R3 ;  /* 0x00000017ff077819 */ /* 0x000fe20000011603 */
[----:B------:R-:W-:Y:S01]  /*17e0*/  BSSY.RECONVERGENT B1, `(.L_x_31) ;  /* 0x0000064000017945 */ /* 0x000fe20003800200 */
[--C-:B------:R-:W-:Y:S02]  /*17f0*/  SHF.R.U32.HI R6, RZ, 0x17, R0.reuse ;  /* 0x00000017ff067819 */ /* 0x100fe40000011600 */
[----:B------:R-:W-:Y:S02]  /*1800*/  LOP3.LUT R7, R7, 0xff, RZ, 0xc0, !PT ;  /* 0x000000ff07077812 */ /* 0x000fe400078ec0ff */
[----:B------:R-:W-:Y:S01]  /*1810*/  LOP3.LUT R12, R6, 0xff, RZ, 0xc0, !PT ;  /* 0x000000ff060c7812 */ /* 0x000fe200078ec0ff */
[----:B------:R-:W-:Y:S01]  /*1820*/  IMAD.MOV.U32 R6, RZ, RZ, R0 ;  /* 0x000000ffff067224 */ /* 0x000fe200078e0000 */
[----:B------:R-:W-:Y:S01]  /*1830*/  MOV R9, R3 ;  /* 0x0000000300097202 */ /* 0x000fe20000000f00 */
[----:B------:R-:W-:Y:S01]  /*1840*/  VIADD R10, R7, 0xffffffff ;  /* 0xffffffff070a7836 */ /* 0x000fe20000000000 */
[----:B------:R-:W-:-:S04]  /*1850*/  IADD3 R11, PT, PT, R12, -0x1, RZ ;  /* 0xffffffff0c0b7810 */ /* 0x000fc80007ffe0ff */
[----:B------:R-:W-:-:S04]  /*1860*/  ISETP.GT.U32.AND P0, PT, R10, 0xfd, PT ;  /* 0x000000fd0a00780c */ /* 0x000fc80003f04070 */
[----:B------:R-:W-:-:S13]  /*1870*/  ISETP.GT.U32.OR P0, PT, R11, 0xfd, P0 ;  /* 0x000000fd0b00780c */ /* 0x000fda0000704470 */
[----:B------:R-:W-:Y:S01]  /*1880*/  @!P0 IMAD.MOV.U32 R8, RZ, RZ, RZ ;  /* 0x000000ffff088224 */ /* 0x000fe200078e00ff */
[----:B------:R-:W-:Y:S06]  /*1890*/  @!P0 BRA `(.L_x_32) ;  /* 0x00000000005c8947 */ /* 0x000fec0003800000 */
[----:B------:R-:W-:Y:S02]  /*18a0*/  FSETP.GTU.FTZ.AND P0, PT, |R0|, +INF , PT ;  /* 0x7f8000000000780b */ /* 0x000fe40003f1c200 */
[----:B------:R-:W-:-:S04]  /*18b0*/  FSETP.GTU.FTZ.AND P1, PT, |R3|, +INF , PT ;  /* 0x7f8000000300780b */ /* 0x000fc80003f3c200 */
[----:B------:R-:W-:-:S13]  /*18c0*/  PLOP3.LUT P0, PT, P0, P1, PT, 0xf8, 0x8f ;  /* 0x00000000008f781c */ /* 0x000fda0000703f70 */
[----:B------:R-:W-:Y:S05]  /*18d0*/  @P0 BRA `(.L_x_33) ;  /* 0x00000004004c0947 */ /* 0x000fea0003800000 */
[----:B------:R-:W-:-:S13]  /*18e0*/  LOP3.LUT P0, RZ, R9, 0x7fffffff, R6, 0xc8, !PT ;  /* 0x7fffffff09ff7812 */ /* 0x000fda000780c806 */
[----:B------:R-:W-:Y:S05]  /*18f0*/  @!P0 BRA `(.L_x_34) ;  /* 0x00000004003c8947 */ /* 0x000fea0003800000 */
[C---:B------:R-:W-:Y:S02]  /*1900*/  FSETP.NEU.FTZ.AND P2, PT, |R0|.reuse, +INF , PT ;  /* 0x7f8000000000780b */ /* 0x040fe40003f5d200 */
[----:B------:R-:W-:Y:S02]  /*1910*/  FSETP.NEU.FTZ.AND P1, PT, |R3|, +INF , PT ;  /* 0x7f8000000300780b */ /* 0x000fe40003f3d200 */
[----:B------:R-:W-:-:S11]  /*1920*/  FSETP.NEU.FTZ.AND P0, PT, |R0|, +INF , PT ;  /* 0x7f8000000000780b */ /* 0x000fd60003f1d200 */
[----:B------:R-:W-:Y:S05]  /*1930*/  @!P1 BRA !P2, `(.L_x_34) ;  /* 0x00000004002c9947 */ /* 0x000fea0005000000 */
[----:B------:R-:W-:-:S04]  /*1940*/  LOP3.LUT P2, RZ, R6, 0x7fffffff, RZ, 0xc0, !PT ;  /* 0x7fffffff06ff7812 */ /* 0x000fc8000784c0ff */
[----:B------:R-:W-:-:S13]  /*1950*/  PLOP3.LUT P1, PT, P1, P2, PT, 0x2f, 0xf2 ;  /* 0x0000000000f2781c */ /* 0x000fda0000f24577 */
[----:B------:R-:W-:Y:S05]  /*1960*/  @P1 BRA `(.L_x_35) ;  /* 0x0000000400181947 */ /* 0x000fea0003800000 */
[----:B------:R-:W-:-:S04]  /*1970*/  LOP3.LUT P1, RZ, R9, 0x7fffffff, RZ, 0xc0, !PT ;  /* 0x7fffffff09ff7812 */ /* 0x000fc8000782c0ff */
[----:B------:R-:W-:-:S13]  /*1980*/  PLOP3.LUT P0, PT, P0, P1, PT, 0x2f, 0xf2 ;  /* 0x0000000000f2781c */ /* 0x000fda0000702577 */
[----:B------:R-:W-:Y:S05]  /*1990*/  @P0 BRA `(.L_x_36) ;  /* 0x0000000400000947 */ /* 0x000fea0003800000 */
[----:B------:R-:W-:Y:S02]  /*19a0*/  ISETP.GE.AND P0, PT, R11, RZ, PT ;  /* 0x000000ff0b00720c */ /* 0x000fe40003f06270 */
[----:B------:R-:W-:-:S11]  /*19b0*/  ISETP.GE.AND P1, PT, R10, RZ, PT ;  /* 0x000000ff0a00720c */ /* 0x000fd60003f26270 */
[----:B------:R-:W-:Y:S01]  /*19c0*/  @P0 MOV R8, RZ ;  /* 0x000000ff00080202 */ /* 0x000fe20000000f00 */
[----:B------:R-:W-:Y:S02]  /*19d0*/  @!P0 IMAD.MOV.U32 R8, RZ, RZ, -0x40 ;  /* 0xffffffc0ff088424 */ /* 0x000fe400078e00ff */
[----:B------:R-:W-:Y:S01]  /*19e0*/  @!P0 FFMA R6, R0, 1.84467440737095516160e+19, RZ ;  /* 0x5f80000000068823 */ /* 0x000fe200000000ff */
[----:B------:R-:W-:Y:S02]  /*19f0*/  @!P1 FFMA R9, R3, 1.84467440737095516160e+19, RZ ;  /* 0x5f80000003099823 */ /* 0x000fe400000000ff */
[----:B------:R-:W-:-:S07]  /*1a00*/  @!P1 IADD3 R8, PT, PT, R8, 0x40, RZ ;  /* 0x0000004008089810 */ /* 0x000fce0007ffe0ff */
.L_x_32:
[----:B------:R-:W-:Y:S01]  /*1a10*/  LEA R0, R7, 0xc0800000, 0x17 ;  /* 0xc080000007007811 */ /* 0x000fe200078eb8ff */
[----:B------:R-:W-:Y:S01]  /*1a20*/  BSSY.RECONVERGENT B2, `(.L_x_37) ;  /* 0x0000036000027945 */ /* 0x000fe20003800200 */
[----:B------:R-:W-:-:S03]  /*1a30*/  IADD3 R3, PT, PT, R12, -0x7f, RZ ;  /* 0xffffff810c037810 */ /* 0x000fc60007ffe0ff */
[----:B------:R-:W-:Y:S01]  /*1a40*/  IMAD.IADD R9, R9, 0x1, -R0 ;  /* 0x0000000109097824 */ /* 0x000fe200078e0a00 */
[C---:B------:R-:W-:Y:S01]  /*1a50*/  IADD3 R7, PT, PT, R3.reuse, 0x7f, -R7 ;  /* 0x0000007f03077810 */ /* 0x040fe20007ffe807 */
[----:B------:R-:W-:Y:S02]  /*1a60*/  IMAD R0, R3, -0x800000, R6 ;  /* 0xff80000003007824 */ /* 0x000fe400078e0206 */
[----:B------:R-:W0:Y:S01]  /*1a70*/  MUFU.RCP R10, R9 ;  /* 0x00000009000a7308 */ /* 0x000e220000001000 */
[----:B------:R-:W-:Y:S01]  /*1a80*/  FADD.FTZ R11, -R9, -RZ ;  /* 0x800000ff090b7221 */ /* 0x000fe20000010100 */
[----:B------:R-:W-:-:S03]  /*1a90*/  IMAD.IADD R7, R7, 0x1, R8 ;  /* 0x0000000107077824 */ /* 0x000fc600078e0208 */
[----:B0-----:R-:W-:-:S04]  /*1aa0*/  FFMA R13, R10, R11, 1 ;  /* 0x3f8000000a0d7423 */ /* 0x001fc8000000000b */
[----:B------:R-:W-:-:S04]  /*1ab0*/  FFMA R15, R10, R13, R10 ;  /* 0x0000000d0a0f7223 */ /* 0x000fc8000000000a */
[----:B------:R-:W-:-:S04]  /*1ac0*/  FFMA R6, R0, R15, RZ ;  /* 0x0000000f00067223 */ /* 0x000fc800000000ff */
[----:B------:R-:W-:-:S04]  /*1ad0*/  FFMA R13, R11, R6, R0 ;  /* 0x000000060b0d7223 */ /* 0x000fc80000000000 */
[----:B------:R-:W-:-:S04]  /*1ae0*/  FFMA R6, R15, R13, R6 ;  /* 0x0000000d0f067223 */ /* 0x000fc80000000006 */
[----:B------:R-:W-:-:S04]  /*1af0*/  FFMA R11, R11, R6, R0 ;  /* 0x000000060b0b7223 */ /* 0x000fc80000000000 */
[----:B------:R-:W-:-:S05]  /*1b00*/  FFMA R0, R15, R11, R6 ;  /* 0x0000000b0f007223 */ /* 0x000fca0000000006 */
[----:B------:R-:W-:-:S04]  /*1b10*/  SHF.R.U32.HI R3, RZ, 0x17, R0 ;  /* 0x00000017ff037819 */ /* 0x000fc80000011600 */
[----:B------:R-:W-:-:S04]  /*1b20*/  LOP3.LUT R3, R3, 0xff, RZ, 0xc0, !PT ;  /* 0x000000ff03037812 */ /* 0x000fc800078ec0ff */
[----:B------:R-:W-:-:S05]  /*1b30*/  IADD3 R9, PT, PT, R3, R7, RZ ;  /* 0x0000000703097210 */ /* 0x000fca0007ffe0ff */
[----:B------:R-:W-:-:S05]  /*1b40*/  VIADD R3, R9, 0xffffffff ;  /* 0xffffffff09037836 */ /* 0x000fca0000000000 */
[----:B------:R-:W-:-:S13]  /*1b50*/  ISETP.GE.U32.AND P0, PT, R3, 0xfe, PT ;  /* 0x000000fe0300780c */ /* 0x000fda0003f06070 */
[----:B------:R-:W-:Y:S05]  /*1b60*/  @!P0 BRA `(.L_x_38) ;  /* 0x0000000000808947 */ /* 0x000fea0003800000 */
[----:B------:R-:W-:-:S13]  /*1b70*/  ISETP.GT.AND P0, PT, R9, 0xfe, PT ;  /* 0x000000fe0900780c */ /* 0x000fda0003f04270 */
[----:B------:R-:W-:Y:S05]  /*1b80*/  @P0 BRA `(.L_x_39) ;  /* 0x00000000006c0947 */ /* 0x000fea0003800000 */
[----:B------:R-:W-:-:S13]  /*1b90*/  ISETP.GE.AND P0, PT, R9, 0x1, PT ;  /* 0x000000010900780c */ /* 0x000fda0003f06270 */
[----:B------:R-:W-:Y:S05]  /*1ba0*/  @P0 BRA `(.L_x_40) ;  /* 0x0000000000740947 */ /* 0x000fea0003800000 */
[----:B------:R-:W-:Y:S02]  /*1bb0*/  ISETP.GE.AND P0, PT, R9, -0x18, PT ;  /* 0xffffffe80900780c */ /* 0x000fe40003f06270 */
[----:B------:R-:W-:-:S11]  /*1bc0*/  LOP3.LUT R0, R0, 0x80000000, RZ, 0xc0, !PT ;  /* 0x8000000000007812 */ /* 0x000fd600078ec0ff */
[----:B------:R-:W-:Y:S05]  /*1bd0*/  @!P0 BRA `(.L_x_40) ;  /* 0x0000000000688947 */ /* 0x000fea0003800000 */
[-CC-:B------:R-:W-:Y:S01]  /*1be0*/  FFMA.RZ R3, R15, R11.reuse, R6.reuse ;  /* 0x0000000b0f037223 */ /* 0x180fe2000000c006 */
[C---:B------:R-:W-:Y:S02]  /*1bf0*/  IADD3 R8, PT, PT, R9.reuse, 0x20, RZ ;  /* 0x0000002009087810 */ /* 0x040fe40007ffe0ff */
[----:B------:R-:W-:Y:S02]  /*1c00*/  ISETP.NE.AND P2, PT, R9, RZ, PT ;  /* 0x000000ff0900720c */ /* 0x000fe40003f45270 */
[----:B------:R-:W-:Y:S01]  /*1c10*/  LOP3.LUT R7, R3, 0x7fffff, RZ, 0xc0, !PT ;  /* 0x007fffff03077812 */ /* 0x000fe200078ec0ff */
[CCC-:B------:R-:W-:Y:S01]  /*1c20*/  FFMA.RP R3, R15.reuse, R11.reuse, R6.reuse ;  /* 0x0000000b0f037223 */ /* 0x1c0fe20000008006 */
[----:B------:R-:W-:Y:S01]  /*1c30*/  FFMA.RM R6, R15, R11, R6 ;  /* 0x0000000b0f067223 */ /* 0x000fe20000004006 */
[----:B------:R-:W-:Y:S01]  /*1c40*/  ISETP.NE.AND P1, PT, R9, RZ, PT ;  /* 0x000000ff0900720c */ /* 0x000fe20003f25270 */
[----:B------:R-:W-:Y:S01]  /*1c50*/  IMAD.MOV R9, RZ, RZ, -R9 ;  /* 0x000000ffff097224 */ /* 0x000fe200078e0a09 */
[----:B------:R-:W-:-:S02]  /*1c60*/  LOP3.LUT R7, R7, 0x800000, RZ, 0xfc, !PT ;  /* 0x0080000007077812 */ /* 0x000fc400078efcff */
[----:B------:R-:W-:Y:S02]  /*1c70*/  FSETP.NEU.FTZ.AND P0, PT, R3, R6, PT ;  /* 0x000000060300720b */ /* 0x000fe40003f1d000 */
[----:B------:R-:W-:Y:S02]  /*1c80*/  SHF.L.U32 R8, R7, R8, RZ ;  /* 0x0000000807087219 */ /* 0x000fe400000006ff */
[----:B------:R-:W-:Y:S02]  /*1c90*/  SEL R6, R9, RZ, P2 ;  /* 0x000000ff09067207 */ /* 0x000fe40001000000 */
[----:B------:R-:W-:Y:S02]  /*1ca0*/  ISETP.NE.AND P1, PT, R8, RZ, P1 ;  /* 0x000000ff0800720c */ /* 0x000fe40000f25270 */
[----:B------:R-:W-:Y:S02]  /*1cb0*/  SHF.R.U32.HI R6, RZ, R6, R7 ;  /* 0x00000006ff067219 */ /* 0x000fe40000011607 */
[----:B------:R-:W-:-:S02]  /*1cc0*/  PLOP3.LUT P0, PT, P0, P1, PT, 0xf8, 0x8f ;  /* 0x00000000008f781c */ /* 0x000fc40000703f70 */
[----:B------:R-:W-:Y:S02]  /*1cd0*/  SHF.R.U32.HI R8, RZ, 0x1, R6 ;  /* 0x00000001ff087819 */ /* 0x000fe40000011606 */
[----:B------:R-:W-:-:S04]  /*1ce0*/  SEL R3, RZ, 0x1, !P0 ;  /* 0x00000001ff037807 */ /* 0x000fc80004000000 */
[----:B------:R-:W-:-:S04]  /*1cf0*/  LOP3.LUT R3, R3, 0x1, R8, 0xf8, !PT ;  /* 0x0000000103037812 */ /* 0x000fc800078ef808 */
[----:B------:R-:W-:-:S04]  /*1d00*/  LOP3.LUT R3, R3, R6, RZ, 0xc0, !PT ;  /* 0x0000000603037212 */ /* 0x000fc800078ec0ff */
[----:B------:R-:W-:-:S04]  /*1d10*/  IADD3 R3, PT, PT, R8, R3, RZ ;  /* 0x0000000308037210 */ /* 0x000fc80007ffe0ff */
[----:B------:R-:W-:Y:S01]  /*1d20*/  LOP3.LUT R0, R3, R0, RZ, 0xfc, !PT ;  /* 0x0000000003007212 */ /* 0x000fe200078efcff */
[----:B------:R-:W-:Y:S06]  /*1d30*/  BRA `(.L_x_40) ;  /* 0x0000000000107947 */ /* 0x000fec0003800000 */
.L_x_39:
[----:B------:R-:W-:-:S04]  /*1d40*/  LOP3.LUT R0, R0, 0x80000000, RZ, 0xc0, !PT ;  /* 0x8000000000007812 */ /* 0x000fc800078ec0ff */
[----:B------:R-:W-:Y:S01]  /*1d50*/  LOP3.LUT R0, R0, 0x7f800000, RZ, 0xfc, !PT ;  /* 0x7f80000000007812 */ /* 0x000fe200078efcff */
[----:B------:R-:W-:Y:S06]  /*1d60*/  BRA `(.L_x_40) ;  /* 0x0000000000047947 */ /* 0x000fec0003800000 */
.L_x_38:
[----:B------:R-:W-:-:S07]  /*1d70*/  IMAD R0, R7, 0x800000, R0 ;  /* 0x0080000007007824 */ /* 0x000fce00078e0200 */
.L_x_40:
[----:B------:R-:W-:Y:S05]  /*1d80*/  BSYNC.RECONVERGENT B2 ;  /* 0x0000000000027941 */ /* 0x000fea0003800200 */
.L_x_37:
[----:B------:R-:W-:Y:S05]  /*1d90*/  BRA `(.L_x_41) ;  /* 0x0000000000207947 */ /* 0x000fea0003800000 */
.L_x_36:
[----:B------:R-:W-:-:S04]  /*1da0*/  LOP3.LUT R0, R9, 0x80000000, R6, 0x48, !PT ;  /* 0x8000000009007812 */ /* 0x000fc800078e4806 */
[----:B------:R-:W-:Y:S01]  /*1db0*/  LOP3.LUT R0, R0, 0x7f800000, RZ, 0xfc, !PT ;  /* 0x7f80000000007812 */ /* 0x000fe200078efcff */
[----:B------:R-:W-:Y:S06]  /*1dc0*/  BRA `(.L_x_41) ;  /* 0x0000000000147947 */ /* 0x000fec0003800000 */
.L_x_35:
[----:B------:R-:W-:Y:S01]  /*1dd0*/  LOP3.LUT R0, R9, 0x80000000, R6, 0x48, !PT ;  /* 0x8000000009007812 */ /* 0x000fe200078e4806 */
[----:B------:R-:W-:Y:S06]  /*1de0*/  BRA `(.L_x_41) ;  /* 0x00000000000c7947 */ /* 0x000fec0003800000 */
.L_x_34:
[----:B------:R-:W0:Y:S01]  /*1df0*/  MUFU.RSQ R0, -QNAN ;  /* 0xffc0000000007908 */ /* 0x000e220000001400 */
[----:B------:R-:W-:Y:S05]  /*1e00*/  BRA `(.L_x_41) ;  /* 0x0000000000047947 */ /* 0x000fea0003800000 */
.L_x_33:
[----:B------:R-:W-:-:S07]  /*1e10*/  FADD.FTZ R0, R0, R3 ;  /* 0x0000000300007221 */ /* 0x000fce0000010000 */
.L_x_41:
[----:B------:R-:W-:Y:S05]  /*1e20*/  BSYNC.RECONVERGENT B1 ;  /* 0x0000000000017941 */ /* 0x000fea0003800200 */
.L_x_31:
[----:B------:R-:W-:-:S04]  /*1e30*/  HFMA2 R3, -RZ, RZ, 0, 0 ;  /* 0x00000000ff037431 */ /* 0x000fc800000001ff */
[----:B0-----:R-:W-:Y:S05]  /*1e40*/  RET.REL.NODEC R2 `(_Z14rmsnorm_kernelPfS_S_i) ;  /* 0xffffffe0026c7950 */ /* 0x001fea0003c3ffff */
.L_x_42:
[----:B------:R-:W-:-:S00]  /*1e50*/  BRA `(.L_x_42) ;  /* 0xfffffffc00fc7947 */ /* 0x000fc0000383ffff */
[----:B------:R-:W-:-:S00]  /*1e60*/  NOP ;  /* 0x0000000000007918 */ /* 0x000fc00000000000 */
        /* <DEDUP_REMOVED lines=9> */
.L_x_77:


//--------------------- .text._Z14rmsnorm_kernelP6__halfS0_S0_i --------------------------
	.section	.text._Z14rmsnorm_kernelP6__halfS0_S0_i,"ax",@progbits
	.align	128
        .global         _Z14rmsnorm_kernelP6__halfS0_S0_i
        .type           _Z14rmsnorm_kernelP6__halfS0_S0_i,@function
        .size           _Z14rmsnorm_kernelP6__halfS0_S0_i,(.L_x_78 - _Z14rmsnorm_kernelP6__halfS0_S0_i)
        .other          _Z14rmsnorm_kernelP6__halfS0_S0_i,@"STO_CUDA_ENTRY STV_DEFAULT"
_Z14rmsnorm_kernelP6__halfS0_S0_i:
.text._Z14rmsnorm_kernelP6__halfS0_S0_i:
        /* <DEDUP_REMOVED lines=12> */
[----:B------:R-:W-:Y:S03]  /*00c0*/  BSSY.RECONVERGENT B1, `(.L_x_45) ;  /* 0x000002c000017945 */ /* 0x000fe60003800200 */
[C---:B------:R-:W-:Y:S02]  /*00d0*/  ISETP.GE.U32.AND P0, PT, R0.reuse, UR8, PT ;  /* 0x0000000800007c0c */ /* 0x040fe4000bf06070 */
[----:B------:R-:W-:Y:S02]  /*00e0*/  VIMNMX.U32 R3, PT, PT, R0, UR8, !PT ;  /* 0x0000000800037c48 */ /* 0x000fe4000ffe0000 */
[----:B------:R-:W-:-:S04]  /*00f0*/  SEL R4, RZ, 0x1, P0 ;  /* 0x00000001ff047807 */ /* 0x000fc80000000000 */
[----:B------:R-:W-:Y:S01]  /*0100*/  IADD3 R3, PT, PT, R3, -R0, -R4 ;  /* 0x8000000003037210 */ /* 0x000fe20007ffe804 */
[----:B0-----:R-:W0:Y:S02]  /*0110*/  MUFU.RCP R8, R8 ;  /* 0x0000000800087308 */ /* 0x001e240000001000 */
[----:B0-----:R-:W-:-:S06]  /*0120*/  VIADD R6, R8, 0xffffffe ;  /* 0x0ffffffe08067836 */ /* 0x001fcc0000000000 */
[----:B------:R0:W1:Y:S02]  /*0130*/  F2I.FTZ.U32.TRUNC.NTZ R7, R6 ;  /* 0x0000000600077305 */ /* 0x000064000021f000 */
[----:B0-----:R-:W-:Y:S01]  /*0140*/  IMAD.MOV.U32 R6, RZ, RZ, RZ ;  /* 0x000000ffff067224 */ /* 0x001fe200078e00ff */
[----:B-1----:R-:W-:-:S05]  /*0150*/  IADD3 R9, PT, PT, RZ, -R7, RZ ;  /* 0x80000007ff097210 */ /* 0x002fca0007ffe0ff */
[----:B------:R-:W-:-:S04]  /*0160*/  IMAD R9, R9, R2, RZ ;  /* 0x0000000209097224 */ /* 0x000fc800078e02ff */
[----:B------:R-:W-:Y:S02]  /*0170*/  IMAD.HI.U32 R8, R7, R9, R6 ;  /* 0x0000000907087227 */ /* 0x000fe400078e0006 */
[----:B------:R-:W0:Y:S04]  /*0180*/  LDC.64 R6, c[0x0][0x388] ;  /* 0x0000e200ff067b82 */ /* 0x000e280000000a00 */
[----:B------:R-:W-:-:S05]  /*0190*/  IMAD.HI.U32 R9, R8, R3, RZ ;  /* 0x0000000308097227 */ /* 0x000fca00078e00ff */
[----:B------:R-:W-:-:S05]  /*01a0*/  IADD3 R0, PT, PT, -R9, RZ, RZ ;  /* 0x000000ff09007210 */ /* 0x000fca0007ffe1ff */
[----:B------:R-:W-:-:S05]  /*01b0*/  IMAD R3, R2, R0, R3 ;  /* 0x0000000002037224 */ /* 0x000fca00078e0203 */
[----:B------:R-:W-:-:S13]  /*01c0*/  ISETP.GE.U32.AND P0, PT, R3, R2, PT ;  /* 0x000000020300720c */ /* 0x000fda0003f06070 */
[----:B------:R-:W-:Y:S02]  /*01d0*/  @P0 IMAD.IADD R3, R3, 0x1, -R2 ;  /* 0x0000000103030824 */ /* 0x000fe400078e0a02 */
[----:B------:R-:W-:-:S03]  /*01e0*/  @P0 VIADD R9, R9, 0x1 ;  /* 0x0000000109090836 */ /* 0x000fc60000000000 */
[----:B------:R-:W-:Y:S02]  /*01f0*/  ISETP.GE.U32.AND P1, PT, R3, R2, PT ;  /* 0x000000020300720c */ /* 0x000fe40003f26070 */
[----:B------:R-:W-:-:S11]  /*0200*/  MOV R3, R5 ;  /* 0x0000000500037202 */ /* 0x000fd60000000f00 */
        /* <DEDUP_REMOVED lines=15> */
.L_x_47:
[----:B------:R0:W2:Y:S01]  /*0300*/  LDG.E.U16 R10, desc[UR6][R8.64] ;  /* 0x00000006080a7981 */ /* 0x0000a2000c1e1500 */
[----:B------:R-:W-:Y:S01]  /*0310*/  VIADD R4, R4, 0x1 ;  /* 0x0000000104047836 */ /* 0x000fe20000000000 */
[----:B------:R-:W-:-:S04]  /*0320*/  IADD3 R3, PT, PT, R2, R3, RZ ;  /* 0x0000000302037210 */ /* 0x000fc80007ffe0ff */
[----:B------:R-:W-:Y:S01]  /*0330*/  ISETP.NE.AND P0, PT, R4, RZ, PT ;  /* 0x000000ff0400720c */ /* 0x000fe20003f05270 */
[----:B0-----:R-:W-:-:S04]  /*0340*/  IMAD.WIDE.U32 R8, R2, 0x2, R8 ;  /* 0x0000000202087825 */ /* 0x001fc800078e0008 */
[----:B--2---:R-:W-:-:S05]  /*0350*/  HADD2.F32 R11, -RZ, R10.H0_H0 ;  /* 0x2000000aff0b7230 */ /* 0x004fca0000004100 */
[----:B------:R-:W-:-:S03]  /*0360*/  FFMA R0, R11, R11, R0 ;  /* 0x0000000b0b007223 */ /* 0x000fc60000000000 */
[----:B------:R-:W-:Y:S05]  /*0370*/  @P0 BRA `(.L_x_47) ;  /* 0xfffffffc00e00947 */ /* 0x000fea000383ffff */
.L_x_46:
[----:B------:R-:W-:Y:S05]  /*0380*/  BSYNC.RECONVERGENT B1 ;  /* 0x0000000000017941 */ /* 0x000fea0003800200 */
.L_x_45:
[----:B------:R-:W-:Y:S05]  /*0390*/  @!P1 BRA `(.L_x_44) ;  /* 0x0000000000589947 */ /* 0x000fea0003800000 */
.L_x_48:
[----:B------:R-:W-:-:S04]  /*03a0*/  IMAD.WIDE.U32 R8, R3, 0x2, R6 ;  /* 0x0000000203087825 */ /* 0x000fc800078e0006 */
[----:B------:R-:W-:Y:S02]  /*03b0*/  IMAD.IADD R11, R2, 0x1, R3 ;  /* 0x00000001020b7824 */ /* 0x000fe400078e0203 */
[----:B------:R-:W2:Y:S02]  /*03c0*/  LDG.E.U16 R8, desc[UR6][R8.64] ;  /* 0x0000000608087981 */ /* 0x000ea4000c1e1500 */
[C---:B------:R-:W-:Y:S02]  /*03d0*/  IMAD.IADD R13, R11.reuse, 0x1, R2 ;  /* 0x000000010b0d7824 */ /* 0x040fe400078e0202 */
[----:B------:R-:W-:-:S03]  /*03e0*/  IMAD.WIDE.U32 R10, R11, 0x2, R6 ;  /* 0x000000020b0a7825 */ /* 0x000fc600078e0006 */
[C---:B------:R-:W-:Y:S01]  /*03f0*/  IADD3 R19, PT, PT, R13.reuse, R2, RZ ;  /* 0x000000020d137210 */ /* 0x040fe20007ffe0ff */
[--C-:B------:R-:W-:Y:S02]  /*0400*/  IMAD.WIDE.U32 R12, R13, 0x2, R6.reuse ;  /* 0x000000020d0c7825 */ /* 0x100fe400078e0006 */
[----:B------:R-:W3:Y:S02]  /*0410*/  LDG.E.U16 R10, desc[UR6][R10.64] ;  /* 0x000000060a0a7981 */ /* 0x000ee4000c1e1500 */
[----:B------:R-:W-:Y:S02]  /*0420*/  IMAD.WIDE.U32 R14, R19, 0x2, R6 ;  /* 0x00000002130e7825 */ /* 0x000fe400078e0006 */
[----:B------:R-:W4:Y:S04]  /*0430*/  LDG.E.U16 R12, desc[UR6][R12.64] ;  /* 0x000000060c0c7981 */ /* 0x000f28000c1e1500 */
[----:B------:R-:W5:Y:S01]  /*0440*/  LDG.E.U16 R14, desc[UR6][R14.64] ;  /* 0x000000060e0e7981 */ /* 0x000f62000c1e1500 */
[----:B--2---:R-:W-:-:S05]  /*0450*/  HADD2.F32 R3, -RZ, R8.H0_H0 ;  /* 0x20000008ff037230 */ /* 0x004fca0000004100 */
[----:B------:R-:W-:Y:S01]  /*0460*/  FFMA R0, R3, R3, R0 ;  /* 0x0000000303007223 */ /* 0x000fe20000000000 */
[----:B------:R-:W-:-:S05]  /*0470*/  IMAD.IADD R3, R19, 0x1, R2 ;  /* 0x0000000113037824 */ /* 0x000fca00078e0202 */
[----:B------:R-:W-:Y:S01]  /*0480*/  ISETP.GE.AND P0, PT, R3, UR8, PT ;  /* 0x0000000803007c0c */ /* 0x000fe2000bf06270 */
[----:B---3--:R-:W-:Y:S02]  /*0490*/  HADD2.F32 R17, -RZ, R10.H0_H0 ;  /* 0x2000000aff117230 */ /* 0x008fe40000004100 */
[----:B----4-:R-:W-:-:S03]  /*04a0*/  HADD2.F32 R9, -RZ, R12.H0_H0 ;  /* 0x2000000cff097230 */ /* 0x010fc60000004100 */
[----:B------:R-:W-:Y:S01]  /*04b0*/  FFMA R0, R17, R17, R0 ;  /* 0x0000001111007223 */ /* 0x000fe20000000000 */
[----:B-----5:R-:W-:-:S03]  /*04c0*/  HADD2.F32 R11, -RZ, R14.H0_H0 ;  /* 0x2000000eff0b7230 */ /* 0x020fc60000004100 */
[----:B------:R-:W-:-:S04]  /*04d0*/  FFMA R0, R9, R9, R0 ;  /* 0x0000000909007223 */ /* 0x000fc80000000000 */
[----:B------:R-:W-:Y:S01]  /*04e0*/  FFMA R0, R11, R11, R0 ;  /* 0x0000000b0b007223 */ /* 0x000fe20000000000 */
[----:B------:R-:W-:Y:S06]  /*04f0*/  @!P0 BRA `(.L_x_48) ;  /* 0xfffffffc00a88947 */ /* 0x000fec000383ffff */
.L_x_44:
[----:B------:R-:W-:Y:S05]  /*0500*/  BSYNC.RECONVERGENT B0 ;  /* 0x0000000000007941 */ /* 0x000fea0003800200 */
.L_x_43:
        /* <DEDUP_REMOVED lines=9> */
[----:B------:R-:W-:-:S04]  /*05a0*/  @!P0 IADD3 R0, PT, PT, R0, 0x4, RZ ;  /* 0x0000000400008810 */ /* 0x000fc80007ffe0ff */
[----:B-1----:R-:W-:-:S04]  /*05b0*/  @!P0 LEA R0, R9, R0, 0x18 ;  /* 0x0000000009008211 */ /* 0x002fc800078ec0ff */
[----:B------:R-:W-:Y:S01]  /*05c0*/  @!P0 LEA.HI R0, R5, R0, RZ, 0x1d ;  /* 0x0000000005008211 */ /* 0x000fe200078fe8ff */
[----:B0-----:R-:W-:-:S05]  /*05d0*/  FADD R4, R3, R4 ;  /* 0x0000000403047221 */ /* 0x001fca0000000000 */
[----:B------:R-:W0:Y:S02]  /*05e0*/  SHFL.BFLY PT, R7, R4, 0x4, 0x1f ;  /* 0x0c801f0004077f89 */ /* 0x000e2400000e0000 */
[----:B0-----:R-:W-:Y:S01]  /*05f0*/  FADD R7, R4, R7 ;  /* 0x0000000704077221 */ /* 0x001fe20000000000 */
[----:B------:R-:W-:-:S04]  /*0600*/  @!P1 MOV R4, 0x400 ;  /* 0x0000040000049802 */ /* 0x000fc80000000f00 */
[----:B------:R-:W0:Y:S01]  /*0610*/  SHFL.BFLY PT, R6, R7, 0x2, 0x1f ;  /* 0x0c401f0007067f89 */ /* 0x000e2200000e0000 */
[----:B------:R-:W-:-:S05]  /*0620*/  @!P1 VIADD R4, R4, 0x4 ;  /* 0x0000000404049836 */ /* 0x000fca0000000000 */
[----:B--2---:R-:W-:-:S04]  /*0630*/  @!P1 LEA R11, R11, R4, 0x18 ;  /* 0x000000040b0b9211 */ /* 0x004fc800078ec0ff */
[----:B------:R-:W-:Y:S01]  /*0640*/  @!P1 LEA R4, R10, R11, 0x2 ;  /* 0x0000000b0a049211 */ /* 0x000fe200078e10ff */
[----:B0-----:R-:W-:-:S05]  /*0650*/  FADD R6, R7, R6 ;  /* 0x0000000607067221 */ /* 0x001fca0000000000 */
[----:B------:R-:W0:Y:S02]  /*0660*/  SHFL.BFLY PT, R3, R6, 0x1, 0x1f ;  /* 0x0c201f0006037f89 */ /* 0x000e2400000e0000 */
[----:B0-----:R-:W-:Y:S01]  /*0670*/  FADD R7, R6, R3 ;  /* 0x0000000306077221 */ /* 0x001fe20000000000 */
[----:B------:R-:W-:-:S04]  /*0680*/  IMAD.MOV.U32 R3, RZ, RZ, RZ ;  /* 0x000000ffff037224 */ /* 0x000fc800078e00ff */
        /* <DEDUP_REMOVED lines=16> */
.L_x_62:
        /* <DEDUP_REMOVED lines=10> */
[----:B------:R-:W-:-:S04]  /*0830*/  FFMA R6, -R3, R4, R0 ;  /* 0x0000000403067223 */ /* 0x000fc80000000100 */
[----:B------:R-:W-:Y:S01]  /*0840*/  FFMA R4, R7, R6, R4 ;  /* 0x0000000607047223 */ /* 0x000fe20000000004 */
[----:B--2---:R-:W-:Y:S06]  /*0850*/  @!P0 BRA `(.L_x_52) ;  /* 0x00000000000c8947 */ /* 0x004fec0003800000 */
[----:B------:R-:W-:-:S07]  /*0860*/  MOV R4, 0x880 ;  /* 0x0000088000047802 */ /* 0x000fce0000000f00 */
[----:B0-----:R-:W-:Y:S05]  /*0870*/  CALL.REL.NOINC `($__internal_3_$__cuda_sm3x_div_rn_noftz_f32_slowpath) ;  /* 0x0000000800a07944 */ /* 0x001fea0003c00000 */
[----:B------:R-:W-:-:S07]  /*0880*/  MOV R4, R0 ;  /* 0x0000000000047202 */ /* 0x000fce0000000f00 */
.L_x_52:
[----:B------:R-:W-:Y:S05]  /*0890*/  BSYNC.RECONVERGENT B0 ;  /* 0x0000000000007941 */ /* 0x000fea0003800200 */
.L_x_51:
[----:B------:R-:W-:Y:S01]  /*08a0*/  FADD R4, R4, 9.9999997473787516356e-06 ;  /* 0x3727c5ac04047421 */ /* 0x000fe20000000000 */
[----:B------:R-:W1:Y:S01]  /*08b0*/  S2UR UR5, SR_CgaCtaId ;  /* 0x00000000000579c3 */ /* 0x000e620000008800 */
[----:B------:R-:W-:-:S03]  /*08c0*/  UMOV UR4, 0x400 ;  /* 0x0000040000047882 */ /* 0x000fc60000000000 */
[----:B------:R-:W-:-:S13]  /*08d0*/  FSETP.GEU.AND P0, PT, |R4|, 1.175494350822287508e-38, PT ;  /* 0x008000000400780b */ /* 0x000fda0003f0e200 */
[----:B------:R-:W-:-:S04]  /*08e0*/  @!P0 FMUL R4, R4, 16777216 ;  /* 0x4b80000004048820 */ /* 0x000fc80000400000 */
[----:B------:R-:W2:Y:S01]  /*08f0*/  MUFU.RSQ R0, R4 ;  /* 0x0000000400007308 */ /* 0x000ea20000001400 */
[----:B-1----:R-:W-:Y:S01]  /*0900*/  ULEA UR4, UR5, UR4, 0x18 ;  /* 0x0000000405047291 */ /* 0x002fe2000f8ec0ff */
[----:B--2---:R-:W-:-:S08]  /*0910*/  @!P0 FMUL R0, R0, 4096 ;  /* 0x4580000000008820 */ /* 0x004fd00000400000 */
[----:B------:R2:W-:Y:S03]  /*0920*/  STS [UR4], R0 ;  /* 0x00000000ff007988 */ /* 0x0005e60008000804 */
.L_x_49:
[----:B--2---:R-:W2:Y:S01]  /*0930*/  LDC R0, c[0x0][0x398] ;  /* 0x0000e600ff007b82 */ /* 0x004ea20000000800 */
[----:B------:R-:W-:Y:S05]  /*0940*/  WARPSYNC.ALL ;  /* 0x0000000000007948 */ /* 0x000fea0003800000 */
[----:B--2---:R-:W-:Y:S02]  /*0950*/  ISETP.GE.AND P0, PT, R5, R0, PT ;  /* 0x000000000500720c */ /* 0x004fe40003f06270 */
[----:B------:R-:W2:Y:S08]  /*0960*/  S2UR UR5, SR_CgaCtaId ;  /* 0x00000000000579c3 */ /* 0x000eb00000008800 */
[----:B------:R-:W-:Y:S06]  /*0970*/  BAR.SYNC.DEFER_BLOCKING 0x0 ;  /* 0x0000000000007b1d */ /* 0x000fec0000010000 */
[----:B------:R-:W-:-:S02]  /*0980*/  UMOV UR4, 0x400 ;  /* 0x0000040000047882 */ /* 0x000fc40000000000 */
[----:B--2---:R-:W-:Y:S01]  /*0990*/  ULEA UR4, UR5, UR4, 0x18 ;  /* 0x0000000405047291 */ /* 0x004fe2000f8ec0ff */
[----:B------:R-:W-:Y:S11]  /*09a0*/  @P0 EXIT ;  /* 0x000000000000094d */ /* 0x000ff60003800000 */
[----:B------:R-:W2:Y:S01]  /*09b0*/  I2F.U32.RP R8, R2 ;  /* 0x0000000200087306 */ /* 0x000ea20000209000 */
[----:B-1----:R-:W-:Y:S01]  /*09c0*/  IMAD.IADD R3, R5, 0x1, R2 ;  /* 0x0000000105037824 */ /* 0x002fe200078e0202 */
[----:B------:R-:W-:Y:S01]  /*09d0*/  ISETP.NE.U32.AND P2, PT, R2, RZ, PT ;  /* 0x000000ff0200720c */ /* 0x000fe20003f45070 */
[----:B------:R-:W1:Y:S01]  /*09e0*/  LDC.64 R10, c[0x0][0x380] ;  /* 0x0000e000ff0a7b82 */ /* 0x000e620000000a00 */
[----:B------:R-:W3:Y:S01]  /*09f0*/  LDCU.128 UR8, c[0x0][0x380] ;  /* 0x00007000ff0877ac */ /* 0x000ee20008000c00 */
[----:B------:R-:W-:Y:S01]  /*0a00*/  BSSY.RECONVERGENT B0, `(.L_x_53) ;  /* 0x0000035000007945 */ /* 0x000fe20003800200 */
[CC--:B------:R-:W-:Y:S02]  /*0a10*/  ISETP.GE.U32.AND P0, PT, R3.reuse, R0.reuse, PT ;  /* 0x000000000300720c */ /* 0x0c0fe40003f06070 */
[----:B------:R-:W-:Y:S02]  /*0a20*/  VIMNMX.U32 R4, PT, PT, R3, R0, !PT ;  /* 0x0000000003047248 */ /* 0x000fe40007fe0000 */
[----:B------:R-:W-:-:S04]  /*0a30*/  SEL R12, RZ, 0x1, P0 ;  /* 0x00000001ff0c7807 */ /* 0x000fc80000000000 */
[----:B------:R-:W-:Y:S01]  /*0a40*/  IADD3 R3, PT, PT, R4, -R3, -R12 ;  /* 0x8000000304037210 */ /* 0x000fe20007ffe80c */
[----:B--2---:R-:W2:Y:S02]  /*0a50*/  MUFU.RCP R8, R8 ;  /* 0x0000000800087308 */ /* 0x004ea40000001000 */
[----:B--2---:R-:W-:-:S06]  /*0a60*/  VIADD R6, R8, 0xffffffe ;  /* 0x0ffffffe08067836 */ /* 0x004fcc0000000000 */
[----:B------:R2:W0:Y:S02]  /*0a70*/  F2I.FTZ.U32.TRUNC.NTZ R7, R6 ;  /* 0x0000000600077305 */ /* 0x000424000021f000 */
[----:B--2---:R-:W-:Y:S01]  /*0a80*/  HFMA2 R6, -RZ, RZ, 0, 0 ;  /* 0x00000000ff067431 */ /* 0x004fe200000001ff */
[----:B0-----:R-:W-:-:S05]  /*0a90*/  IADD3 R9, PT, PT, RZ, -R7, RZ ;  /* 0x80000007ff097210 */ /* 0x001fca0007ffe0ff */
[----:B------:R-:W-:-:S04]  /*0aa0*/  IMAD R9, R9, R2, RZ ;  /* 0x0000000209097224 */ /* 0x000fc800078e02ff */
[----:B------:R-:W-:Y:S02]  /*0ab0*/  IMAD.HI.U32 R8, R7, R9, R6 ;  /* 0x0000000907087227 */ /* 0x000fe400078e0006 */
[----:B------:R-:W0:Y:S04]  /*0ac0*/  LDC.64 R6, c[0x0][0x388] ;  /* 0x0000e200ff067b82 */ /* 0x000e280000000a00 */
[----:B------:R-:W-:-:S04]  /*0ad0*/  IMAD.HI.U32 R13, R8, R3, RZ ;  /* 0x00000003080d7227 */ /* 0x000fc800078e00ff */
[----:B------:R-:W-:Y:S01]  /*0ae0*/  IMAD.MOV R4, RZ, RZ, -R13 ;  /* 0x000000ffff047224 */ /* 0x000fe200078e0a0d */
[----:B------:R-:W2:Y:S03]  /*0af0*/  LDC.64 R8, c[0x0][0x390] ;  /* 0x0000e400ff087b82 */ /* 0x000ea60000000a00 */
[----:B------:R-:W-:-:S05]  /*0b00*/  IMAD R3, R2, R4, R3 ;  /* 0x0000000402037224 */ /* 0x000fca00078e0203 */
[----:B------:R-:W-:-:S13]  /*0b10*/  ISETP.GE.U32.AND P0, PT, R3, R2, PT ;  /* 0x000000020300720c */ /* 0x000fda0003f06070 */
[----:B------:R-:W-:Y:S01]  /*0b20*/  @P0 IADD3 R3, PT, PT, R3, -R2, RZ ;  /* 0x8000000203030210 */ /* 0x000fe20007ffe0ff */
        /* <DEDUP_REMOVED lines=11> */
[----:B------:R-:W-:Y:S01]  /*0be0*/  IADD3 R4, PT, PT, R4, 0x1, RZ ;  /* 0x0000000104047810 */ /* 0x000fe20007ffe0ff */
[----:B------:R-:W-:-:S03]  /*0bf0*/  IMAD.WIDE.U32 R12, R5, 0x2, RZ ;  /* 0x00000002050c7825 */ /* 0x000fc600078e00ff */
[----:B------:R-:W-:-:S05]  /*0c00*/  LOP3.LUT R4, R4, 0x3, RZ, 0xc0, !PT ;  /* 0x0000000304047812 */ /* 0x000fca00078ec0ff */
[----:B------:R-:W-:Y:S02]  /*0c10*/  IMAD R5, R4, R2, R5 ;  /* 0x0000000204057224 */ /* 0x000fe400078e0205 */
[----:B------:R-:W-:-:S07]  /*0c20*/  IMAD.MOV R4, RZ, RZ, -R4 ;  /* 0x000000ffff047224 */ /* 0x000fce00078e0a04 */
.L_x_55:
[C---:B------:R-:W-:Y:S02]  /*0c30*/  IADD3 R16, P2, PT, R12.reuse, UR10, RZ ;  /* 0x0000000a0c107c10 */ /* 0x040fe4000ff5e0ff */
[----:B------:R-:W-:Y:S02]  /*0c40*/  IADD3 R14, P1, PT, R12, UR4, RZ ;  /* 0x000000040c0e7c10 */ /* 0x000fe4000ff3e0ff */
[C---:B------:R-:W-:Y:S02]  /*0c50*/  IADD3.X R17, PT, PT, R13.reuse, UR11, RZ, P2, !PT ;  /* 0x0000000b0d117c10 */ /* 0x040fe400097fe4ff */
[----:B0-----:R-:W-:-:S03]  /*0c60*/  IADD3.X R15, PT, PT, R13, UR5, RZ, P1, !PT ;  /* 0x000000050d0f7c10 */ /* 0x001fc60008ffe4ff */
[----:B------:R-:W2:Y:S04]  /*0c70*/  LDG.E.U16 R16, desc[UR6][R16.64] ;  /* 0x0000000610107981 */ /* 0x000ea8000c1e1500 */
[----:B------:R-:W3:Y:S01]  /*0c80*/  LDG.E.U16 R14, desc[UR6][R14.64] ;  /* 0x000000060e0e7981 */ /* 0x000ee2000c1e1500 */
[----:B------:R-:W-:Y:S01]  /*0c90*/  IADD3 R4, PT, PT, R4, 0x1, RZ ;  /* 0x0000000104047810 */ /* 0x000fe20007ffe0ff */
[----:B--2---:R-:W-:Y:S02]  /*0ca0*/  HADD2.F32 R20, -RZ, R16.H0_H0 ;  /* 0x20000010ff147230 */ /* 0x004fe40000004100 */
[----:B---3--:R-:W-:-:S03]  /*0cb0*/  HADD2.F32 R18, -RZ, R14.H0_H0 ;  /* 0x2000000eff127230 */ /* 0x008fc60000004100 */
[----:B------:R-:W-:-:S04]  /*0cc0*/  FMUL R19, R3, R20 ;  /* 0x0000001403137220 */ /* 0x000fc80000400000 */
[----:B------:R-:W-:Y:S01]  /*0cd0*/  FMUL R19, R18, R19 ;  /* 0x0000001312137220 */ /* 0x000fe20000400000 */
[----:B------:R-:W-:-:S04]  /*0ce0*/  IADD3 R18, P1, PT, R12, UR8, RZ ;  /* 0x000000080c127c10 */ /* 0x000fc8000ff3e0ff */
[----:B------:R-:W-:Y:S02]  /*0cf0*/  F2FP.F16.F32.PACK_AB R15, RZ, R19 ;  /* 0x00000013ff0f723e */ /* 0x000fe400000000ff */
[----:B------:R-:W-:Y:S01]  /*0d00*/  IADD3.X R19, PT, PT, R13, UR9, RZ, P1, !PT ;  /* 0x000000090d137c10 */ /* 0x000fe20008ffe4ff */
[----:B------:R-:W-:Y:S01]  /*0d10*/  IMAD.WIDE.U32 R12, R2, 0x2, R12 ;  /* 0x00000002020c7825 */ /* 0x000fe200078e000c */
[----:B------:R-:W-:-:S03]  /*0d20*/  ISETP.NE.AND P1, PT, R4, RZ, PT ;  /* 0x000000ff0400720c */ /* 0x000fc60003f25270 */
[----:B------:R0:W-:Y:S10]  /*0d30*/  STG.E.U16 desc[UR6][R18.64], R15 ;  /* 0x0000000f12007986 */ /* 0x0001f4000c101506 */
[----:B------:R-:W-:Y:S05]  /*0d40*/  @P1 BRA `(.L_x_55) ;  /* 0xfffffffc00b81947 */ /* 0x000fea000383ffff */
.L_x_54:
[----:B------:R-:W-:Y:S05]  /*0d50*/  BSYNC.RECONVERGENT B0 ;  /* 0x0000000000007941 */ /* 0x000fea0003800200 */
.L_x_53:
[----:B------:R-:W-:Y:S05]  /*0d60*/  @!P0 EXIT ;  /* 0x000000000000894d */ /* 0x000fea0003800000 */
.L_x_56:
[----:B01----:R-:W-:-:S04]  /*0d70*/  IMAD.WIDE.U32 R14, R5, 0x2, R6 ;  /* 0x00000002050e7825 */ /* 0x003fc800078e0006 */
[----:B------:R-:W-:Y:S02]  /*0d80*/  IMAD.WIDE.U32 R12, R5, 0x2, R8 ;  /* 0x00000002050c7825 */ /* 0x000fe400078e0008 */
[----:B------:R-:W2:Y:S04]  /*0d90*/  LDG.E.U16 R14, desc[UR6][R14.64] ;  /* 0x000000060e0e7981 */ /* 0x000ea8000c1e1500 */
[----:B------:R-:W3:Y:S01]  /*0da0*/  LDG.E.U16 R12, desc[UR6][R12.64] ;  /* 0x000000060c0c7981 */ /* 0x000ee2000c1e1500 */
[----:B------:R-:W-:Y:S02]  /*0db0*/  IMAD.IADD R19, R2, 0x1, R5 ;  /* 0x0000000102137824 */ /* 0x000fe400078e0205 */
[----:B--2---:R-:W-:Y:S02]  /*0dc0*/  HADD2.F32 R16, -RZ, R14.H0_H0 ;  /* 0x2000000eff107230 */ /* 0x004fe40000004100 */
[----:B------:R-:W-:-:S04]  /*0dd0*/  IMAD.WIDE.U32 R14, R19, 0x2, R8 ;  /* 0x00000002130e7825 */ /* 0x000fc800078e0008 */
[----:B------:R-:W-:Y:S01]  /*0de0*/  FMUL R17, R3, R16 ;  /* 0x0000001003117220 */ /* 0x000fe20000400000 */
[----:B---3--:R-:W-:-:S05]  /*0df0*/  HADD2.F32 R4, -RZ, R12.H0_H0 ;  /* 0x2000000cff047230 */ /* 0x008fca0000004100 */
[----:B------:R-:W-:Y:S01]  /*0e00*/  FMUL R4, R4, R17 ;  /* 0x0000001104047220 */ /* 0x000fe20000400000 */
[----:B------:R-:W-:-:S04]  /*0e10*/  IMAD.WIDE.U32 R16, R19, 0x2, R6 ;  /* 0x0000000213107825 */ /* 0x000fc800078e0006 */
[----:B------:R-:W-:Y:S01]  /*0e20*/  F2FP.F16.F32.PACK_AB R13, RZ, R4 ;  /* 0x00000004ff0d723e */ /* 0x000fe200000000ff */
[----:B------:R-:W-:-:S03]  /*0e30*/  IMAD.WIDE.U32 R4, R5, 0x2, R10 ;  /* 0x0000000205047825 */ /* 0x000fc600078e000a */
[----:B------:R-:W-:-:S05]  /*0e40*/  PRMT R20, R13, 0x7610, R20 ;  /* 0x000076100d147816 */ /* 0x000fca0000000014 */
[----:B------:R0:W-:Y:S04]  /*0e50*/  STG.E.U16 desc[UR6][R4.64], R20 ;  /* 0x0000001404007986 */ /* 0x0001e8000c101506 */
[----:B------:R-:W2:Y:S04]  /*0e60*/  LDG.E.U16 R16, desc[UR6][R16.64] ;  /* 0x0000000610107981 */ /* 0x000ea8000c1e1500 */
[----:B------:R-:W3:Y:S01]  /*0e70*/  LDG.E.U16 R14, desc[UR6][R14.64] ;  /* 0x000000060e0e7981 */ /* 0x000ee2000c1e1500 */
[----:B------:R-:W-:Y:S01]  /*0e80*/  IADD3 R21, PT, PT, R19, R2, RZ ;  /* 0x0000000213157210 */ /* 0x000fe20007ffe0ff */
[----:B--2---:R-:W-:-:S04]  /*0e90*/  HADD2.F32 R18, -RZ, R16.H0_H0 ;  /* 0x20000010ff127230 */ /* 0x004fc80000004100 */
[----:B------:R-:W-:-:S04]  /*0ea0*/  IMAD.WIDE.U32 R16, R21, 0x2, R8 ;  /* 0x0000000215107825 */ /* 0x000fc800078e0008 */
[----:B------:R-:W-:Y:S01]  /*0eb0*/  FMUL R13, R3, R18 ;  /* 0x00000012030d7220 */ /* 0x000fe20000400000 */
[----:B---3--:R-:W-:-:S05]  /*0ec0*/  HADD2.F32 R12, -RZ, R14.H0_H0 ;  /* 0x2000000eff0c7230 */ /* 0x008fca0000004100 */
[----:B------:R-:W-:-:S05]  /*0ed0*/  FMUL R12, R12, R13 ;  /* 0x0000000d0c0c7220 */ /* 0x000fca0000400000 */
[----:B0-----:R-:W-:Y:S01]  /*0ee0*/  F2FP.F16.F32.PACK_AB R5, RZ, R12 ;  /* 0x0000000cff05723e */ /* 0x001fe200000000ff */
[----:B------:R-:W-:-:S03]  /*0ef0*/  IMAD.WIDE.U32 R12, R19, 0x2, R10 ;  /* 0x00000002130c7825 */ /* 0x000fc600078e000a */
[----:B------:R-:W-:Y:S01]  /*0f00*/  PRMT R15, R5, 0x7610, R15 ;  /* 0x00007610050f7816 */ /* 0x000fe2000000000f */
[----:B------:R-:W-:-:S04]  /*0f10*/  IMAD.WIDE.U32 R18, R21, 0x2, R6 ;  /* 0x0000000215127825 */ /* 0x000fc800078e0006 */
[----:B------:R0:W-:Y:S04]  /*0f20*/  STG.E.U16 desc[UR6][R12.64], R15 ;  /* 0x0000000f0c007986 */ /* 0x0001e8000c101506 */
[----:B------:R-:W2:Y:S04]  /*0f30*/  LDG.E.U16 R18, desc[UR6][R18.64] ;  /* 0x0000000612127981 */ /* 0x000ea8000c1e1500 */
[----:B------:R-:W3:Y:S01]  /*0f40*/  LDG.E.U16 R16, desc[UR6][R16.64] ;  /* 0x0000000610107981 */ /* 0x000ee2000c1e1500 */
[----:B--2---:R-:W-:Y:S02]  /*0f50*/  HADD2.F32 R14, -RZ, R18.H0_H0 ;  /* 0x20000012ff0e7230 */ /* 0x004fe40000004100 */
[----:B---3--:R-:W-:-:S03]  /*0f60*/  HADD2.F32 R4, -RZ, R16.H0_H0 ;  /* 0x20000010ff047230 */ /* 0x008fc60000004100 */
[----:B------:R-:W-:Y:S01]  /*0f70*/  FMUL R5, R3, R14 ;  /* 0x0000000e03057220 */ /* 0x000fe20000400000 */
[----:B0-----:R-:W-:-:S04]  /*0f80*/  IMAD.WIDE.U32 R14, R21, 0x2, R10 ;  /* 0x00000002150e7825 */ /* 0x001fc800078e000a */
[----:B------:R-:W-:Y:S01]  /*0f90*/  FMUL R4, R4, R5 ;  /* 0x0000000504047220 */ /* 0x000fe20000400000 */
[----:B------:R-:W-:-:S04]  /*0fa0*/  IMAD.IADD R5, R21, 0x1, R2 ;  /* 0x0000000115057824 */ /* 0x000fc800078e0202 */
[----:B------:R-:W-:Y:S01]  /*0fb0*/  F2FP.F16.F32.PACK_AB R4, RZ, R4 ;  /* 0x00000004ff04723e */ /* 0x000fe200000000ff */
        /* <DEDUP_REMOVED lines=8> */
[----:B------:R-:W-:-:S04]  /*1040*/  FMUL R17, R3, R16 ;  /* 0x0000001003117220 */ /* 0x000fc80000400000 */
[----:B------:R-:W-:Y:S01]  /*1050*/  FMUL R4, R4, R17 ;  /* 0x0000001104047220 */ /* 0x000fe20000400000 */
[C---:B------:R-:W-:Y:S01]  /*1060*/  IMAD.WIDE.U32 R16, R5.reuse, 0x2, R10 ;  /* 0x0000000205107825 */ /* 0x040fe200078e000a */
[----:B------:R-:W-:-:S03]  /*1070*/  IADD3 R5, PT, PT, R5, R2, RZ ;  /* 0x0000000205057210 */ /* 0x000fc60007ffe0ff */
[----:B------:R-:W-:Y:S02]  /*1080*/  F2FP.F16.F32.PACK_AB R4, RZ, R4 ;  /* 0x00000004ff04723e */ /* 0x000fe400000000ff */
[----:B------:R-:W-:-:S03]  /*1090*/  ISETP.GE.AND P0, PT, R5, R0, PT ;  /* 0x000000000500720c */ /* 0x000fc60003f06270 */
[----:B------:R1:W-:Y:S10]  /*10a0*/  STG.E.U16 desc[UR6][R16.64], R4 ;  /* 0x0000000410007986 */ /* 0x0003f4000c101506 */
[----:B------:R-:W-:Y:S05]  /*10b0*/  @!P0 BRA `(.L_x_56) ;  /* 0xfffffffc002c8947 */ /* 0x000fea000383ffff */
[----:B------:R-:W-:Y:S05]  /*10c0*/  EXIT ;  /* 0x000000000000794d */ /* 0x000fea0003800000 */
.L_x_50:
[----:B------:R-:W-:Y:S01]  /*10d0*/  IMAD.MOV.U32 R10, RZ, RZ, 0x10 ;  /* 0x00000010ff0a7424 */ /* 0x000fe200078e00ff */
[----:B------:R-:W-:Y:S01]  /*10e0*/  MOV R11, 0x1f ;  /* 0x0000001f000b7802 */ /* 0x000fe20000000f00 */
[----:B------:R-:W-:-:S07]  /*10f0*/  IMAD.MOV.U32 R8, RZ, RZ, -0x1 ;  /* 0xffffffffff087424 */ /* 0x000fce00078e00ff */
[----:B-1----:R-:W-:Y:S05]  /*1100*/  WARPSYNC.COLLECTIVE R8, `(.L_x_57) ;  /* 0x0000000008087348 */ /* 0x002fea0003c00000 */
[----:B-1----:R0:W1:Y:S02]  /*1110*/  SHFL.BFLY P0, R6, R3, R10, R11 ;  /* 0x0c00000a03067389 */ /* 0x002064000000000b */
[----:B01----:R-:W-:Y:S05]  /*1120*/  ENDCOLLECTIVE ;  /* 0x000000000000791b */ /* 0x003fea0003800000 */
.L_x_57:
[----:B------:R-:W-:Y:S01]  /*1130*/  HFMA2 R10, -RZ, RZ, 0, 4.76837158203125e-07 ;  /* 0x00000008ff0a7431 */ /* 0x000fe200000001ff */
[----:B------:R-:W-:-:S05]  /*1140*/  MOV R0, R6 ;  /* 0x0000000600007202 */ /* 0x000fca0000000f00 */
[----:B------:R-:W-:-:S04]  /*1150*/  FADD R0, R0, R3 ;  /* 0x0000000300007221 */ /* 0x000fc80000000000 */
[----:B------:R-:W-:-:S07]  /*1160*/  IMAD.MOV.U32 R3, RZ, RZ, R0 ;  /* 0x000000ffff037224 */ /* 0x000fce00078e0000 */
[----:B------:R-:W-:Y:S05]  /*1170*/  WARPSYNC.COLLECTIVE R8, `(.L_x_58) ;  /* 0x0000000008087348 */ /* 0x000fea0003c00000 */
[----:B------:R0:W1:Y:S02]  /*1180*/  SHFL.BFLY P0, R6, R3, R10, R11 ;  /* 0x0c00000a03067389 */ /* 0x000064000000000b */
[----:B01----:R-:W-:Y:S05]  /*1190*/  ENDCOLLECTIVE ;  /* 0x000000000000791b */ /* 0x003fea0003800000 */
.L_x_58:
[----:B------:R-:W-:Y:S02]  /*11a0*/  IMAD.MOV.U32 R10, RZ, RZ, 0x4 ;  /* 0x00000004ff0a7424 */ /* 0x000fe400078e00ff */
[----:B------:R-:W-:-:S04]  /*11b0*/  IMAD.MOV.U32 R7, RZ, RZ, R6 ;  /* 0x000000ffff077224 */ /* 0x000fc800078e0006 */
[----:B------:R-:W-:-:S05]  /*11c0*/  FADD R7, R0, R7 ;  /* 0x0000000700077221 */ /* 0x000fca0000000000 */
[----:B------:R-:W-:-:S07]  /*11d0*/  MOV R3, R7 ;  /* 0x0000000700037202 */ /* 0x000fce0000000f00 */
[----:B------:R-:W-:Y:S05]  /*11e0*/  WARPSYNC.COLLECTIVE R8, `(.L_x_59) ;  /* 0x0000000008087348 */ /* 0x000fea0003c00000 */
[----:B------:R0:W1:Y:S02]  /*11f0*/  SHFL.BFLY P0, R6, R3, R10, R11 ;  /* 0x0c00000a03067389 */ /* 0x000064000000000b */
[----:B01----:R-:W-:Y:S05]  /*1200*/  ENDCOLLECTIVE ;  /* 0x000000000000791b */ /* 0x003fea0003800000 */
.L_x_59:
[----:B------:R-:W-:Y:S01]  /*1210*/  HFMA2 R10, -RZ, RZ, 0, 1.1920928955078125e-07 ;  /* 0x00000002ff0a7431 */ /* 0x000fe200000001ff */
[----:B------:R-:W-:-:S05]  /*1220*/  MOV R4, R6 ;  /* 0x0000000600047202 */ /* 0x000fca0000000f00 */
[----:B------:R-:W-:-:S04]  /*1230*/  FADD R4, R7, R4 ;  /* 0x0000000407047221 */ /* 0x000fc80000000000 */
[----:B------:R-:W-:-:S07]  /*1240*/  IMAD.MOV.U32 R3, RZ, RZ, R4 ;  /* 0x000000ffff037224 */ /* 0x000fce00078e0004 */
[----:B------:R-:W-:Y:S05]  /*1250*/  WARPSYNC.COLLECTIVE R8, `(.L_x_60) ;  /* 0x0000000008087348 */ /* 0x000fea0003c00000 */
[----:B------:R0:W1:Y:S02]  /*1260*/  SHFL.BFLY P0, R6, R3, R10, R11 ;  /* 0x0c00000a03067389 */ /* 0x000064000000000b */
[----:B01----:R-:W-:Y:S05]  /*1270*/  ENDCOLLECTIVE ;  /* 0x000000000000791b */ /* 0x003fea0003800000 */
.L_x_60:
[----:B------:R-:W-:Y:S02]  /*1280*/  IMAD.MOV.U32 R10, RZ, RZ, 0x1 ;  /* 0x00000001ff0a7424 */ /* 0x000fe400078e00ff */
[----:B------:R-:W-:-:S04]  /*1290*/  IMAD.MOV.U32 R9, RZ, RZ, R6 ;  /* 0x000000ffff097224 */ /* 0x000fc800078e0006 */
[----:B------:R-:W-:-:S05]  /*12a0*/  FADD R9, R4, R9 ;  /* 0x0000000904097221 */ /* 0x000fca0000000000 */
[----:B------:R-:W-:-:S07]  /*12b0*/  MOV R3, R9 ;  /* 0x0000000900037202 */ /* 0x000fce0000000f00 */
[----:B------:R-:W-:Y:S05]  /*12c0*/  WARPSYNC.COLLECTIVE R8, `(.L_x_61) ;  /* 0x0000000008087348 */ /* 0x000fea0003c00000 */
[----:B------:R0:W1:Y:S02]  /*12d0*/  SHFL.BFLY P0, R6, R3, R10, R11 ;  /* 0x0c00000a03067389 */ /* 0x000064000000000b */
[----:B01----:R-:W-:Y:S05]  /*12e0*/  ENDCOLLECTIVE ;  /* 0x000000000000791b */ /* 0x003fea0003800000 */
.L_x_61:
[----:B------:R-:W-:Y:S05]  /*12f0*/  BRA `(.L_x_62) ;  /* 0xfffffff400247947 */ /* 0x000fea000383ffff */
        .weak           $__internal_3_$__cuda_sm3x_div_rn_noftz_f32_slowpath
        .type           $__internal_3_$__cuda_sm3x_div_rn_noftz_f32_slowpath,@function
        .size           $__internal_3_$__cuda_sm3x_div_rn_noftz_f32_slowpath,(.L_x_78 - $__internal_3_$__cuda_sm3x_div_rn_noftz_f32_slowpath)
$__internal_3_$__cuda_sm3x_div_rn_noftz_f32_slowpath:
[--C-:B------:R-:W-:Y:S01]  /*1300*/  SHF.R.U32.HI R7, RZ, 0x17, R3.reuse ;  /* 0x00000017ff077819 */ /* 0x100fe20000011603 */
[----:B------:R-:W-:Y:S01]  /*1310*/  BSSY.RECONVERGENT B1, `(.L_x_63) ;  /* 0x0000064000017945 */ /* 0x000fe20003800200 */
[----:B------:R-:W-:Y:S01]  /*1320*/  SHF.R.U32.HI R6, RZ, 0x17, R0 ;  /* 0x00000017ff067819 */ /* 0x000fe20000011600 */
[----:B------:R-:W-:Y:S01]  /*1330*/  IMAD.MOV.U32 R9, RZ, RZ, R3 ;  /* 0x000000ffff097224 */ /* 0x000fe200078e0003 */
[----:B------:R-:W-:Y:S02]  /*1340*/  LOP3.LUT R7, R7, 0xff, RZ, 0xc0, !PT ;  /* 0x000000ff07077812 */ /* 0x000fe400078ec0ff */
[----:B------:R-:W-:Y:S02]  /*1350*/  LOP3.LUT R12, R6, 0xff, RZ, 0xc0, !PT ;  /* 0x000000ff060c7812 */ /* 0x000fe400078ec0ff */
[----:B------:R-:W-:Y:S02]  /*1360*/  IADD3 R10, PT, PT, R7, -0x1, RZ ;  /* 0xffffffff070a7810 */ /* 0x000fe40007ffe0ff */
[----:B------:R-:W-:Y:S01]  /*1370*/  MOV R6, R0 ;  /* 0x0000000000067202 */ /* 0x000fe20000000f00 */
[----:B------:R-:W-:Y:S01]  /*1380*/  VIADD R11, R12, 0xffffffff ;  /* 0xffffffff0c0b7836 */ /* 0x000fe20000000000 */
[----:B------:R-:W-:-:S04]  /*1390*/  ISETP.GT.U32.AND P0, PT, R10, 0xfd, PT ;  /* 0x000000fd0a00780c */ /* 0x000fc80003f04070 */
[----:B------:R-:W-:-:S13]  /*13a0*/  ISETP.GT.U32.OR P0, PT, R11, 0xfd, P0 ;  /* 0x000000fd0b00780c */ /* 0x000fda0000704470 */
[----:B------:R-:W-:Y:S01]  /*13b0*/  @!P0 MOV R8, RZ ;  /* 0x000000ff00088202 */ /* 0x000fe20000000f00 */
        /* <DEDUP_REMOVED lines=19> */
[----:B------:R-:W-:Y:S01]  /*14f0*/  @P0 IMAD.MOV.U32 R8, RZ, RZ, RZ ;  /* 0x000000ffff080224 */ /* 0x000fe200078e00ff */
[----:B------:R-:W-:Y:S01]  /*1500*/  @!P0 MOV R8, 0xffffffc0 ;  /* 0xffffffc000088802 */ /* 0x000fe20000000f00 */
[----:B------:R-:W-:Y:S01]  /*1510*/  @!P0 FFMA R6, R0, 1.84467440737095516160e+19, RZ ;  /* 0x5f80000000068823 */ /* 0x000fe200000000ff */
[----:B------:R-:W-:-:S03]  /*1520*/  @!P1 FFMA R9, R3, 1.84467440737095516160e+19, RZ ;  /* 0x5f80000003099823 */ /* 0x000fc600000000ff */
[----:B------:R-:W-:-:S07]  /*1530*/  @!P1 VIADD R8, R8, 0x40 ;  /* 0x0000004008089836 */ /* 0x000fce0000000000 */
.L_x_64:
[----:B------:R-:W-:Y:S01]  /*1540*/  LEA R0, R7, 0xc0800000, 0x17 ;  /* 0xc080000007007811 */ /* 0x000fe200078eb8ff */
[----:B------:R-:W-:Y:S01]  /*1550*/  VIADD R3, R12, 0xffffff81 ;  /* 0xffffff810c037836 */ /* 0x000fe20000000000 */
[----:B------:R-:W-:Y:S02]  /*1560*/  BSSY.RECONVERGENT B2, `(.L_x_69) ;  /* 0x0000035000027945 */ /* 0x000fe40003800200 */
[----:B------:R-:W-:Y:S01]  /*1570*/  IADD3 R9, PT, PT, -R0, R9, RZ ;  /* 0x0000000900097210 */ /* 0x000fe20007ffe1ff */
[C---:B------:R-:W-:Y:S01]  /*1580*/  IMAD R0, R3.reuse, -0x800000, R6 ;  /* 0xff80000003007824 */ /* 0x040fe200078e0206 */
[----:B------:R-:W-:Y:S02]  /*1590*/  IADD3 R7, PT, PT, R3, 0x7f, -R7 ;  /* 0x0000007f03077810 */ /* 0x000fe40007ffe807 */
[----:B------:R-:W0:Y:S01]  /*15a0*/  MUFU.RCP R10, R9 ;  /* 0x00000009000a7308 */ /* 0x000e220000001000 */
[----:B------:R-:W-:Y:S01]  /*15b0*/  FADD.FTZ R11, -R9, -RZ ;  /* 0x800000ff090b7221 */ /* 0x000fe20000010100 */
[----:B------:R-:W-:-:S03]  /*15c0*/  IADD3 R7, PT, PT, R7, R8, RZ ;  /* 0x0000000807077210 */ /* 0x000fc60007ffe0ff */
        /* <DEDUP_REMOVED lines=8> */
[----:B------:R-:W-:-:S05]  /*1650*/  LOP3.LUT R3, R3, 0xff, RZ, 0xc0, !PT ;  /* 0x000000ff03037812 */ /* 0x000fca00078ec0ff */
[----:B------:R-:W-:-:S05]  /*1660*/  IMAD.IADD R9, R3, 0x1, R7 ;  /* 0x0000000103097824 */ /* 0x000fca00078e0207 */
[----:B------:R-:W-:-:S04]  /*1670*/  IADD3 R3, PT, PT, R9, -0x1, RZ ;  /* 0xffffffff09037810 */ /* 0x000fc80007ffe0ff */
        /* <DEDUP_REMOVED lines=10> */
[C---:B------:R-:W-:Y:S01]  /*1720*/  VIADD R8, R9.reuse, 0x20 ;  /* 0x0000002009087836 */ /* 0x040fe20000000000 */
[C---:B------:R-:W-:Y:S02]  /*1730*/  ISETP.NE.AND P2, PT, R9.reuse, RZ, PT ;  /* 0x000000ff0900720c */ /* 0x040fe40003f45270 */
[----:B------:R-:W-:Y:S02]  /*1740*/  ISETP.NE.AND P1, PT, R9, RZ, PT ;  /* 0x000000ff0900720c */ /* 0x000fe40003f25270 */
[----:B------:R-:W-:Y:S01]  /*1750*/  LOP3.LUT R7, R3, 0x7fffff, RZ, 0xc0, !PT ;  /* 0x007fffff03077812 */ /* 0x000fe200078ec0ff */
[CCC-:B------:R-:W-:Y:S01]  /*1760*/  FFMA.RP R3, R15.reuse, R11.reuse, R6.reuse ;  /* 0x0000000b0f037223 */ /* 0x1c0fe20000008006 */
[----:B------:R-:W-:Y:S01]  /*1770*/  FFMA.RM R6, R15, R11, R6 ;  /* 0x0000000b0f067223 */ /* 0x000fe20000004006 */
[----:B------:R-:W-:Y:S02]  /*1780*/  IADD3 R9, PT, PT, -R9, RZ, RZ ;  /* 0x000000ff09097210 */ /* 0x000fe40007ffe1ff */
        /* <DEDUP_REMOVED lines=10> */
[----:B------:R-:W-:-:S05]  /*1830*/  LOP3.LUT R3, R3, R6, RZ, 0xc0, !PT ;  /* 0x0000000603037212 */ /* 0x000fca00078ec0ff */
[----:B------:R-:W-:-:S05]  /*1840*/  IMAD.IADD R3, R8, 0x1, R3 ;  /* 0x0000000108037824 */ /* 0x000fca00078e0203 */
[----:B------:R-:W-:Y:S01]  /*1850*/  LOP3.LUT R0, R3, R0, RZ, 0xfc, !PT ;  /* 0x0000000003007212 */ /* 0x000fe200078efcff */
[----:B------:R-:W-:Y:S06]  /*1860*/  BRA `(.L_x_72) ;  /* 0x0000000000107947 */ /* 0x000fec0003800000 */
.L_x_71:
[----:B------:R-:W-:-:S04]  /*1870*/  LOP3.LUT R0, R0, 0x80000000, RZ, 0xc0, !PT ;  /* 0x8000000000007812 */ /* 0x000fc800078ec0ff */
[----:B------:R-:W-:Y:S01]  /*1880*/  LOP3.LUT R0, R0, 0x7f800000, RZ, 0xfc, !PT ;  /* 0x7f80000000007812 */ /* 0x000fe200078efcff */
[----:B------:R-:W-:Y:S06]  /*1890*/  BRA `(.L_x_72) ;  /* 0x0000000000047947 */ /* 0x000fec0003800000 */
.L_x_70:
[----:B------:R-:W-:-:S07]  /*18a0*/  LEA R0, R7, R0, 0x17 ;  /* 0x0000000007007211 */ /* 0x000fce00078eb8ff */
.L_x_72:
[----:B------:R-:W-:Y:S05]  /*18b0*/  BSYNC.RECONVERGENT B2 ;  /* 0x0000000000027941 */ /* 0x000fea0003800200 */
.L_x_69:
[----:B------:R-:W-:Y:S05]  /*18c0*/  BRA `(.L_x_73) ;  /* 0x0000000000207947 */ /* 0x000fea0003800000 */
.L_x_68:
[----:B------:R-:W-:-:S04]  /*18d0*/  LOP3.LUT R0, R9, 0x80000000, R6, 0x48, !PT ;  /* 0x8000000009007812 */ /* 0x000fc800078e4806 */
[----:B------:R-:W-:Y:S01]  /*18e0*/  LOP3.LUT R0, R0, 0x7f800000, RZ, 0xfc, !PT ;  /* 0x7f80000000007812 */ /* 0x000fe200078efcff */
[----:B------:R-:W-:Y:S06]  /*18f0*/  BRA `(.L_x_73) ;  /* 0x0000000000147947 */ /* 0x000fec0003800000 */
.L_x_67:
[----:B------:R-:W-:Y:S01]  /*1900*/  LOP3.LUT R0, R9, 0x80000000, R6, 0x48, !PT ;  /* 0x8000000009007812 */ /* 0x000fe200078e4806 */
[----:B------:R-:W-:Y:S06]  /*1910*/  BRA `(.L_x_73) ;  /* 0x00000000000c7947 */ /* 0x000fec0003800000 */
.L_x_66:
[----:B------:R-:W0:Y:S01]  /*1920*/  MUFU.RSQ R0, -QNAN ;  /* 0xffc0000000007908 */ /* 0x000e220000001400 */
[----:B------:R-:W-:Y:S05]  /*1930*/  BRA `(.L_x_73) ;  /* 0x0000000000047947 */ /* 0x000fea0003800000 */
.L_x_65:
[----:B------:R-:W-:-:S07]  /*1940*/  FADD.FTZ R0, R0, R3 ;  /* 0x0000000300007221 */ /* 0x000fce0000010000 */
.L_x_73:
[----:B------:R-:W-:Y:S05]  /*1950*/  BSYNC.RECONVERGENT B1 ;  /* 0x0000000000017941 */ /* 0x000fea0003800200 */
.L_x_63:
[----:B------:R-:W-:Y:S02]  /*1960*/  HFMA2 R7, -RZ, RZ, 0, 0 ;  /* 0x00000000ff077431 */ /* 0x000fe400000001ff */
[----:B------:R-:W-:-:S04]  /*1970*/  IMAD.MOV.U32 R6, RZ, RZ, R4 ;  /* 0x000000ffff067224 */ /* 0x000fc800078e0004 */
[----:B0-----:R-:W-:Y:S05]  /*1980*/  RET.REL.NODEC R6 `(_Z14rmsnorm_kernelP6__halfS0_S0_i) ;  /* 0xffffffe4069c7950 */ /* 0x001fea0003c3ffff */
.L_x_74:
        /* <DEDUP_REMOVED lines=15> */
.L_x_78:


//--------------------- .nv.shared._Z14rmsnorm_kernelPfS_S_i --------------------------
	.section	.nv.shared._Z14rmsnorm_kernelPfS_S_i,"aw",@nobits
	.sectionflags	@""
	.align	4
.nv.shared._Z14rmsnorm_kernelPfS_S_i:
	.zero		1156


//--------------------- .nv.shared.reserved.0     --------------------------
	.section	.nv.shared.reserved.0,"aw",@nobits
	.weak		__nv_reservedSMEM_offset_0_alias
	.size		__nv_reservedSMEM_offset_0_alias, 0, 64
	.other		__nv_reservedSMEM_offset_0_alias,@"STO_CUDA_RESERVED_SHARED STV_DEFAULT"
__nv_reservedSMEM_offset_0_alias:
	.zero		0
	.zero		64


//--------------------- .nv.shared._Z14rmsnorm_kernelP6__halfS0_S0_i --------------------------
	.section	.nv.shared._Z14rmsnorm_kernelP6__halfS0_S0_i,"aw",@nobits
	.sectionflags	@""
	.align	4
.nv.shared._Z14rmsnorm_kernelP6__halfS0_S0_i:
	.zero		1156


//--------------------- .nv.constant0._Z14rmsnorm_kernelPfS_S_i --------------------------
	.section	.nv.constant0._Z14rmsnorm_kernelPfS_S_i,"a",@progbits
	.sectionflags	@""
	.align	4
.nv.constant0._Z14rmsnorm_kernelPfS_S_i:
	.zero		924


//--------------------- .nv.constant0._Z14rmsnorm_kernelP6__halfS0_S0_i --------------------------
	.section	.nv.constant0._Z14rmsnorm_kernelP6__halfS0_S0_i,"a",@progbits
	.sectionflags	@""
	.align	4
.nv.constant0._Z14rmsnorm_kernelP6__halfS0_S0_i:
	.zero		924


//--------------------- SYMBOLS --------------------------

	.type		.nv.reservedSmem.offset0,@object
	.size		.nv.reservedSmem.offset0,0x4
	.type		.nv.reservedSmem.cap,@object
	.size		.nv.reservedSmem.cap,0x4
